//
// Generated by NVIDIA NVVM Compiler
//
// Compiler Build ID: CL-36424714
// Cuda compilation tools, release 13.0, V13.0.88
// Based on NVVM 20.0.0
//

.version 9.0
.target sm_100
.address_size 64

	// .globl	_Z34update_input_hidden_weights_kernelPKdS0_PdS1_iiid
.extern .shared .align 16 .b8 shared_mem[];

.visible .entry _Z34update_input_hidden_weights_kernelPKdS0_PdS1_iiid(
	.param .u64 .ptr .align 1 _Z34update_input_hidden_weights_kernelPKdS0_PdS1_iiid_param_0,
	.param .u64 .ptr .align 1 _Z34update_input_hidden_weights_kernelPKdS0_PdS1_iiid_param_1,
	.param .u64 .ptr .align 1 _Z34update_input_hidden_weights_kernelPKdS0_PdS1_iiid_param_2,
	.param .u64 .ptr .align 1 _Z34update_input_hidden_weights_kernelPKdS0_PdS1_iiid_param_3,
	.param .u32 _Z34update_input_hidden_weights_kernelPKdS0_PdS1_iiid_param_4,
	.param .u32 _Z34update_input_hidden_weights_kernelPKdS0_PdS1_iiid_param_5,
	.param .u32 _Z34update_input_hidden_weights_kernelPKdS0_PdS1_iiid_param_6,
	.param .f64 _Z34update_input_hidden_weights_kernelPKdS0_PdS1_iiid_param_7
)
{
	.reg .pred 	%p<31>;
	.reg .b32 	%r<52>;
	.reg .b64 	%rd<60>;
	.reg .b64 	%fd<125>;

	ld.param.u64 	%rd31, [_Z34update_input_hidden_weights_kernelPKdS0_PdS1_iiid_param_0];
	ld.param.u64 	%rd32, [_Z34update_input_hidden_weights_kernelPKdS0_PdS1_iiid_param_1];
	ld.param.u64 	%rd30, [_Z34update_input_hidden_weights_kernelPKdS0_PdS1_iiid_param_3];
	ld.param.u32 	%r26, [_Z34update_input_hidden_weights_kernelPKdS0_PdS1_iiid_param_4];
	ld.param.u32 	%r27, [_Z34update_input_hidden_weights_kernelPKdS0_PdS1_iiid_param_5];
	ld.param.u32 	%r28, [_Z34update_input_hidden_weights_kernelPKdS0_PdS1_iiid_param_6];
	ld.param.f64 	%fd50, [_Z34update_input_hidden_weights_kernelPKdS0_PdS1_iiid_param_7];
	cvta.to.global.u64 	%rd1, %rd32;
	cvta.to.global.u64 	%rd2, %rd31;
	mov.u32 	%r29, %ntid.x;
	shl.b32 	%r30, %r29, 3;
	mov.u32 	%r31, shared_mem;
	add.s32 	%r1, %r31, %r30;
	mov.u32 	%r2, %tid.x;
	mov.u32 	%r32, %ctaid.x;
	mad.lo.s32 	%r3, %r32, %r29, %r2;
	shl.b32 	%r33, %r2, 3;
	add.s32 	%r4, %r31, %r33;
	mov.b64 	%rd33, 0;
	st.shared.u64 	[%r4], %rd33;
	setp.ge.s32 	%p2, %r2, %r27;
	add.s32 	%r5, %r1, %r33;
	@%p2 bra 	$L__BB0_2;
	mov.b64 	%rd34, 0;
	st.shared.u64 	[%r5], %rd34;
$L__BB0_2:
	bar.sync 	0;
	mul.lo.s32 	%r34, %r27, %r26;
	setp.ge.s32 	%p3, %r3, %r34;
	@%p3 bra 	$L__BB0_46;
	div.s32 	%r6, %r3, %r27;
	mul.lo.s32 	%r35, %r6, %r27;
	sub.s32 	%r7, %r3, %r35;
	setp.lt.s32 	%p4, %r28, 1;
	@%p4 bra 	$L__BB0_44;
	setp.eq.s32 	%p5, %r6, 0;
	setp.gt.s32 	%p6, %r27, -1;
	and.pred  	%p1, %p6, %p5;
	shl.b32 	%r37, %r7, 3;
	add.s32 	%r8, %r1, %r37;
	and.b32  	%r9, %r28, 7;
	setp.lt.u32 	%p7, %r28, 8;
	mov.b32 	%r50, 0;
	@%p7 bra 	$L__BB0_23;
	and.b32  	%r50, %r28, 2147483640;
	neg.s32 	%r48, %r50;
	shl.b32 	%r12, %r27, 3;
	shl.b32 	%r13, %r26, 3;
	not.pred 	%p8, %p1;
	mul.wide.s32 	%rd5, %r26, 8;
	mul.wide.s32 	%rd7, %r27, 8;
	mov.u32 	%r46, %r6;
	mov.u32 	%r47, %r7;
$L__BB0_6:
	.pragma "nounroll";
	mul.wide.s32 	%rd35, %r46, 8;
	add.s64 	%rd3, %rd2, %rd35;
	ld.global.nc.f64 	%fd51, [%rd3];
	mul.wide.s32 	%rd36, %r47, 8;
	add.s64 	%rd4, %rd1, %rd36;
	ld.global.nc.f64 	%fd1, [%rd4];
	ld.shared.f64 	%fd52, [%r4];
	fma.rn.f64 	%fd114, %fd51, %fd1, %fd52;
	st.shared.f64 	[%r4], %fd114;
	@%p8 bra 	$L__BB0_8;
	ld.shared.f64 	%fd53, [%r8];
	add.f64 	%fd54, %fd1, %fd53;
	st.shared.f64 	[%r8], %fd54;
	ld.shared.f64 	%fd114, [%r4];
$L__BB0_8:
	add.s64 	%rd6, %rd3, %rd5;
	ld.global.nc.f64 	%fd55, [%rd6];
	add.s64 	%rd8, %rd4, %rd7;
	ld.global.nc.f64 	%fd5, [%rd8];
	fma.rn.f64 	%fd115, %fd55, %fd5, %fd114;
	st.shared.f64 	[%r4], %fd115;
	@%p8 bra 	$L__BB0_10;
	ld.shared.f64 	%fd56, [%r8];
	add.f64 	%fd57, %fd5, %fd56;
	st.shared.f64 	[%r8], %fd57;
	ld.shared.f64 	%fd115, [%r4];
$L__BB0_10:
	add.s64 	%rd9, %rd6, %rd5;
	ld.global.nc.f64 	%fd58, [%rd9];
	add.s64 	%rd10, %rd8, %rd7;
	ld.global.nc.f64 	%fd9, [%rd10];
	fma.rn.f64 	%fd116, %fd58, %fd9, %fd115;
	st.shared.f64 	[%r4], %fd116;
	@%p8 bra 	$L__BB0_12;
	ld.shared.f64 	%fd59, [%r8];
	add.f64 	%fd60, %fd9, %fd59;
	st.shared.f64 	[%r8], %fd60;
	ld.shared.f64 	%fd116, [%r4];
$L__BB0_12:
	add.s64 	%rd11, %rd9, %rd5;
	ld.global.nc.f64 	%fd61, [%rd11];
	add.s64 	%rd12, %rd10, %rd7;
	ld.global.nc.f64 	%fd13, [%rd12];
	fma.rn.f64 	%fd117, %fd61, %fd13, %fd116;
	st.shared.f64 	[%r4], %fd117;
	@%p8 bra 	$L__BB0_14;
	ld.shared.f64 	%fd62, [%r8];
	add.f64 	%fd63, %fd13, %fd62;
	st.shared.f64 	[%r8], %fd63;
	ld.shared.f64 	%fd117, [%r4];
$L__BB0_14:
	add.s64 	%rd13, %rd11, %rd5;
	ld.global.nc.f64 	%fd64, [%rd13];
	add.s64 	%rd14, %rd12, %rd7;
	ld.global.nc.f64 	%fd17, [%rd14];
	fma.rn.f64 	%fd118, %fd64, %fd17, %fd117;
	st.shared.f64 	[%r4], %fd118;
	@%p8 bra 	$L__BB0_16;
	ld.shared.f64 	%fd65, [%r8];
	add.f64 	%fd66, %fd17, %fd65;
	st.shared.f64 	[%r8], %fd66;
	ld.shared.f64 	%fd118, [%r4];
$L__BB0_16:
	add.s64 	%rd15, %rd13, %rd5;
	ld.global.nc.f64 	%fd67, [%rd15];
	add.s64 	%rd16, %rd14, %rd7;
	ld.global.nc.f64 	%fd21, [%rd16];
	fma.rn.f64 	%fd119, %fd67, %fd21, %fd118;
	st.shared.f64 	[%r4], %fd119;
	@%p8 bra 	$L__BB0_18;
	ld.shared.f64 	%fd68, [%r8];
	add.f64 	%fd69, %fd21, %fd68;
	st.shared.f64 	[%r8], %fd69;
	ld.shared.f64 	%fd119, [%r4];
$L__BB0_18:
	add.s64 	%rd17, %rd15, %rd5;
	ld.global.nc.f64 	%fd70, [%rd17];
	add.s64 	%rd18, %rd16, %rd7;
	ld.global.nc.f64 	%fd25, [%rd18];
	fma.rn.f64 	%fd120, %fd70, %fd25, %fd119;
	st.shared.f64 	[%r4], %fd120;
	@%p8 bra 	$L__BB0_20;
	ld.shared.f64 	%fd71, [%r8];
	add.f64 	%fd72, %fd25, %fd71;
	st.shared.f64 	[%r8], %fd72;
	ld.shared.f64 	%fd120, [%r4];
$L__BB0_20:
	add.s64 	%rd37, %rd17, %rd5;
	ld.global.nc.f64 	%fd73, [%rd37];
	add.s64 	%rd38, %rd18, %rd7;
	ld.global.nc.f64 	%fd29, [%rd38];
	fma.rn.f64 	%fd74, %fd73, %fd29, %fd120;
	st.shared.f64 	[%r4], %fd74;
	@%p8 bra 	$L__BB0_22;
	ld.shared.f64 	%fd75, [%r8];
	add.f64 	%fd76, %fd29, %fd75;
	st.shared.f64 	[%r8], %fd76;
$L__BB0_22:
	add.s32 	%r48, %r48, 8;
	add.s32 	%r47, %r47, %r12;
	add.s32 	%r46, %r46, %r13;
	setp.ne.s32 	%p16, %r48, 0;
	@%p16 bra 	$L__BB0_6;
$L__BB0_23:
	setp.eq.s32 	%p17, %r9, 0;
	@%p17 bra 	$L__BB0_44;
	and.b32  	%r21, %r28, 3;
	setp.lt.u32 	%p18, %r9, 4;
	@%p18 bra 	$L__BB0_34;
	mad.lo.s32 	%r38, %r50, %r26, %r6;
	mul.wide.s32 	%rd39, %r38, 8;
	add.s64 	%rd19, %rd2, %rd39;
	ld.global.nc.f64 	%fd77, [%rd19];
	mad.lo.s32 	%r39, %r50, %r27, %r7;
	mul.wide.s32 	%rd40, %r39, 8;
	add.s64 	%rd20, %rd1, %rd40;
	ld.global.nc.f64 	%fd30, [%rd20];
	ld.shared.f64 	%fd78, [%r4];
	fma.rn.f64 	%fd121, %fd77, %fd30, %fd78;
	st.shared.f64 	[%r4], %fd121;
	not.pred 	%p19, %p1;
	@%p19 bra 	$L__BB0_27;
	ld.shared.f64 	%fd79, [%r8];
	add.f64 	%fd80, %fd30, %fd79;
	st.shared.f64 	[%r8], %fd80;
	ld.shared.f64 	%fd121, [%r4];
$L__BB0_27:
	mul.wide.s32 	%rd21, %r26, 8;
	add.s64 	%rd22, %rd19, %rd21;
	ld.global.nc.f64 	%fd81, [%rd22];
	mul.wide.s32 	%rd23, %r27, 8;
	add.s64 	%rd24, %rd20, %rd23;
	ld.global.nc.f64 	%fd34, [%rd24];
	fma.rn.f64 	%fd122, %fd81, %fd34, %fd121;
	st.shared.f64 	[%r4], %fd122;
	@%p19 bra 	$L__BB0_29;
	ld.shared.f64 	%fd82, [%r8];
	add.f64 	%fd83, %fd34, %fd82;
	st.shared.f64 	[%r8], %fd83;
	ld.shared.f64 	%fd122, [%r4];
$L__BB0_29:
	add.s64 	%rd25, %rd22, %rd21;
	ld.global.nc.f64 	%fd84, [%rd25];
	add.s64 	%rd26, %rd24, %rd23;
	ld.global.nc.f64 	%fd38, [%rd26];
	fma.rn.f64 	%fd123, %fd84, %fd38, %fd122;
	st.shared.f64 	[%r4], %fd123;
	@%p19 bra 	$L__BB0_31;
	ld.shared.f64 	%fd85, [%r8];
	add.f64 	%fd86, %fd38, %fd85;
	st.shared.f64 	[%r8], %fd86;
	ld.shared.f64 	%fd123, [%r4];
$L__BB0_31:
	add.s64 	%rd41, %rd25, %rd21;
	ld.global.nc.f64 	%fd87, [%rd41];
	add.s64 	%rd42, %rd26, %rd23;
	ld.global.nc.f64 	%fd42, [%rd42];
	fma.rn.f64 	%fd88, %fd87, %fd42, %fd123;
	st.shared.f64 	[%r4], %fd88;
	@%p19 bra 	$L__BB0_33;
	ld.shared.f64 	%fd89, [%r8];
	add.f64 	%fd90, %fd42, %fd89;
	st.shared.f64 	[%r8], %fd90;
$L__BB0_33:
	add.s32 	%r50, %r50, 4;
$L__BB0_34:
	setp.eq.s32 	%p23, %r21, 0;
	@%p23 bra 	$L__BB0_44;
	setp.eq.s32 	%p24, %r21, 1;
	@%p24 bra 	$L__BB0_41;
	mad.lo.s32 	%r40, %r50, %r26, %r6;
	mul.wide.s32 	%rd43, %r40, 8;
	add.s64 	%rd27, %rd2, %rd43;
	ld.global.nc.f64 	%fd91, [%rd27];
	mad.lo.s32 	%r41, %r50, %r27, %r7;
	mul.wide.s32 	%rd44, %r41, 8;
	add.s64 	%rd28, %rd1, %rd44;
	ld.global.nc.f64 	%fd43, [%rd28];
	ld.shared.f64 	%fd92, [%r4];
	fma.rn.f64 	%fd124, %fd91, %fd43, %fd92;
	st.shared.f64 	[%r4], %fd124;
	not.pred 	%p25, %p1;
	@%p25 bra 	$L__BB0_38;
	ld.shared.f64 	%fd93, [%r8];
	add.f64 	%fd94, %fd43, %fd93;
	st.shared.f64 	[%r8], %fd94;
	ld.shared.f64 	%fd124, [%r4];
$L__BB0_38:
	mul.wide.s32 	%rd45, %r26, 8;
	add.s64 	%rd46, %rd27, %rd45;
	ld.global.nc.f64 	%fd95, [%rd46];
	mul.wide.s32 	%rd47, %r27, 8;
	add.s64 	%rd48, %rd28, %rd47;
	ld.global.nc.f64 	%fd47, [%rd48];
	fma.rn.f64 	%fd96, %fd95, %fd47, %fd124;
	st.shared.f64 	[%r4], %fd96;
	@%p25 bra 	$L__BB0_40;
	ld.shared.f64 	%fd97, [%r8];
	add.f64 	%fd98, %fd47, %fd97;
	st.shared.f64 	[%r8], %fd98;
$L__BB0_40:
	add.s32 	%r50, %r50, 2;
$L__BB0_41:
	and.b32  	%r42, %r28, 1;
	setp.eq.b32 	%p27, %r42, 1;
	not.pred 	%p28, %p27;
	@%p28 bra 	$L__BB0_44;
	mad.lo.s32 	%r43, %r50, %r26, %r6;
	mul.wide.s32 	%rd49, %r43, 8;
	add.s64 	%rd50, %rd2, %rd49;
	ld.global.nc.f64 	%fd99, [%rd50];
	mad.lo.s32 	%r44, %r50, %r27, %r7;
	mul.wide.s32 	%rd51, %r44, 8;
	add.s64 	%rd52, %rd1, %rd51;
	ld.global.nc.f64 	%fd48, [%rd52];
	ld.shared.f64 	%fd100, [%r4];
	fma.rn.f64 	%fd101, %fd99, %fd48, %fd100;
	st.shared.f64 	[%r4], %fd101;
	not.pred 	%p29, %p1;
	@%p29 bra 	$L__BB0_44;
	ld.shared.f64 	%fd102, [%r8];
	add.f64 	%fd103, %fd48, %fd102;
	st.shared.f64 	[%r8], %fd103;
$L__BB0_44:
	ld.param.u64 	%rd59, [_Z34update_input_hidden_weights_kernelPKdS0_PdS1_iiid_param_2];
	setp.ge.s32 	%p30, %r2, %r27;
	bar.sync 	0;
	ld.shared.f64 	%fd104, [%r4];
	mul.f64 	%fd105, %fd50, %fd104;
	cvt.rn.f64.s32 	%fd49, %r28;
	div.rn.f64 	%fd106, %fd105, %fd49;
	mad.lo.s32 	%r45, %r6, %r27, %r7;
	cvta.to.global.u64 	%rd53, %rd59;
	mul.wide.s32 	%rd54, %r45, 8;
	add.s64 	%rd55, %rd53, %rd54;
	ld.global.f64 	%fd107, [%rd55];
	sub.f64 	%fd108, %fd107, %fd106;
	st.global.f64 	[%rd55], %fd108;
	@%p30 bra 	$L__BB0_46;
	ld.shared.f64 	%fd109, [%r5];
	mul.f64 	%fd110, %fd50, %fd109;
	div.rn.f64 	%fd111, %fd110, %fd49;
	cvta.to.global.u64 	%rd56, %rd30;
	mul.wide.u32 	%rd57, %r2, 8;
	add.s64 	%rd58, %rd56, %rd57;
	ld.global.f64 	%fd112, [%rd58];
	sub.f64 	%fd113, %fd112, %fd111;
	st.global.f64 	[%rd58], %fd113;
$L__BB0_46:
	ret;

}
	// .globl	_Z43update_input_hidden_weights_kernel_advancedPKdS0_PdS1_iiid
.visible .entry _Z43update_input_hidden_weights_kernel_advancedPKdS0_PdS1_iiid(
	.param .u64 .ptr .align 1 _Z43update_input_hidden_weights_kernel_advancedPKdS0_PdS1_iiid_param_0,
	.param .u64 .ptr .align 1 _Z43update_input_hidden_weights_kernel_advancedPKdS0_PdS1_iiid_param_1,
	.param .u64 .ptr .align 1 _Z43update_input_hidden_weights_kernel_advancedPKdS0_PdS1_iiid_param_2,
	.param .u64 .ptr .align 1 _Z43update_input_hidden_weights_kernel_advancedPKdS0_PdS1_iiid_param_3,
	.param .u32 _Z43update_input_hidden_weights_kernel_advancedPKdS0_PdS1_iiid_param_4,
	.param .u32 _Z43update_input_hidden_weights_kernel_advancedPKdS0_PdS1_iiid_param_5,
	.param .u32 _Z43update_input_hidden_weights_kernel_advancedPKdS0_PdS1_iiid_param_6,
	.param .f64 _Z43update_input_hidden_weights_kernel_advancedPKdS0_PdS1_iiid_param_7
)
{
	.reg .pred 	%p<34>;
	.reg .b16 	%rs<4>;
	.reg .b32 	%r<103>;
	.reg .b64 	%rd<215>;
	.reg .b64 	%fd<449>;

	ld.param.u64 	%rd19, [_Z43update_input_hidden_weights_kernel_advancedPKdS0_PdS1_iiid_param_0];
	ld.param.u64 	%rd20, [_Z43update_input_hidden_weights_kernel_advancedPKdS0_PdS1_iiid_param_1];
	ld.param.u32 	%r51, [_Z43update_input_hidden_weights_kernel_advancedPKdS0_PdS1_iiid_param_4];
	ld.param.u32 	%r52, [_Z43update_input_hidden_weights_kernel_advancedPKdS0_PdS1_iiid_param_5];
	ld.param.u32 	%r53, [_Z43update_input_hidden_weights_kernel_advancedPKdS0_PdS1_iiid_param_6];
	cvta.to.global.u64 	%rd1, %rd20;
	cvta.to.global.u64 	%rd2, %rd19;
	mov.u32 	%r54, %tid.x;
	mov.u32 	%r55, %ctaid.x;
	mov.u32 	%r56, %ntid.x;
	mad.lo.s32 	%r1, %r55, %r56, %r54;
	mul.lo.s32 	%r57, %r52, %r51;
	setp.ge.s32 	%p1, %r1, %r57;
	@%p1 bra 	$L__BB1_43;
	div.s32 	%r2, %r1, %r52;
	mul.lo.s32 	%r58, %r2, %r52;
	sub.s32 	%r3, %r1, %r58;
	setp.lt.s32 	%p2, %r53, 1;
	mov.f64 	%fd422, 0d0000000000000000;
	mov.f64 	%fd437, %fd422;
	@%p2 bra 	$L__BB1_41;
	shl.b32 	%r4, %r52, 3;
	shl.b32 	%r5, %r51, 3;
	mov.f64 	%fd437, 0d0000000000000000;
	mov.b32 	%r89, 16;
	mov.b32 	%r88, 0;
	mul.wide.s32 	%rd3, %r51, 8;
	mul.wide.s32 	%rd4, %r52, 8;
	mov.u32 	%r90, %r88;
	mov.f64 	%fd422, %fd437;
	bra.uni 	$L__BB1_12;
$L__BB1_3:
	setp.eq.s32 	%p21, %r39, 0;
	@%p21 bra 	$L__BB1_11;
	and.b32  	%r7, %r38, 3;
	setp.lt.u32 	%p22, %r39, 4;
	@%p22 bra 	$L__BB1_6;
	setp.eq.s32 	%p23, %r2, 0;
	mad.lo.s32 	%r77, %r101, %r51, %r2;
	mul.wide.s32 	%rd183, %r77, 8;
	add.s64 	%rd184, %rd2, %rd183;
	ld.global.nc.f64 	%fd374, [%rd184];
	mad.lo.s32 	%r78, %r101, %r52, %r3;
	mul.wide.s32 	%rd185, %r78, 8;
	add.s64 	%rd186, %rd1, %rd185;
	ld.global.nc.f64 	%fd375, [%rd186];
	fma.rn.f64 	%fd376, %fd374, %fd375, %fd422;
	add.f64 	%fd377, %fd437, %fd375;
	mul.wide.s32 	%rd187, %r51, 8;
	add.s64 	%rd188, %rd184, %rd187;
	ld.global.nc.f64 	%fd378, [%rd188];
	mul.wide.s32 	%rd189, %r52, 8;
	add.s64 	%rd190, %rd186, %rd189;
	ld.global.nc.f64 	%fd379, [%rd190];
	fma.rn.f64 	%fd380, %fd378, %fd379, %fd376;
	add.f64 	%fd381, %fd377, %fd379;
	add.s64 	%rd191, %rd188, %rd187;
	ld.global.nc.f64 	%fd382, [%rd191];
	add.s64 	%rd192, %rd190, %rd189;
	ld.global.nc.f64 	%fd383, [%rd192];
	fma.rn.f64 	%fd384, %fd382, %fd383, %fd380;
	add.f64 	%fd385, %fd381, %fd383;
	add.s64 	%rd193, %rd191, %rd187;
	ld.global.nc.f64 	%fd386, [%rd193];
	add.s64 	%rd194, %rd192, %rd189;
	ld.global.nc.f64 	%fd387, [%rd194];
	fma.rn.f64 	%fd422, %fd386, %fd387, %fd384;
	add.f64 	%fd388, %fd385, %fd387;
	selp.f64 	%fd437, %fd388, %fd437, %p23;
	add.s32 	%r101, %r101, 4;
$L__BB1_6:
	setp.eq.s32 	%p24, %r7, 0;
	@%p24 bra 	$L__BB1_11;
	setp.eq.s32 	%p25, %r7, 1;
	@%p25 bra 	$L__BB1_9;
	setp.eq.s32 	%p26, %r2, 0;
	mad.lo.s32 	%r79, %r101, %r51, %r2;
	mul.wide.s32 	%rd195, %r79, 8;
	add.s64 	%rd196, %rd2, %rd195;
	ld.global.nc.f64 	%fd390, [%rd196];
	mad.lo.s32 	%r80, %r101, %r52, %r3;
	mul.wide.s32 	%rd197, %r80, 8;
	add.s64 	%rd198, %rd1, %rd197;
	ld.global.nc.f64 	%fd391, [%rd198];
	fma.rn.f64 	%fd392, %fd390, %fd391, %fd422;
	add.f64 	%fd393, %fd437, %fd391;
	mul.wide.s32 	%rd199, %r51, 8;
	add.s64 	%rd200, %rd196, %rd199;
	ld.global.nc.f64 	%fd394, [%rd200];
	mul.wide.s32 	%rd201, %r52, 8;
	add.s64 	%rd202, %rd198, %rd201;
	ld.global.nc.f64 	%fd395, [%rd202];
	fma.rn.f64 	%fd422, %fd394, %fd395, %fd392;
	add.f64 	%fd396, %fd393, %fd395;
	selp.f64 	%fd437, %fd396, %fd437, %p26;
	add.s32 	%r101, %r101, 2;
$L__BB1_9:
	and.b32  	%r81, %r38, 1;
	setp.eq.b32 	%p27, %r81, 1;
	not.pred 	%p28, %p27;
	@%p28 bra 	$L__BB1_11;
	setp.eq.s32 	%p29, %r2, 0;
	mad.lo.s32 	%r82, %r101, %r51, %r2;
	mul.wide.s32 	%rd203, %r82, 8;
	add.s64 	%rd204, %rd2, %rd203;
	ld.global.nc.f64 	%fd397, [%rd204];
	mad.lo.s32 	%r83, %r101, %r52, %r3;
	mul.wide.s32 	%rd205, %r83, 8;
	add.s64 	%rd206, %rd1, %rd205;
	ld.global.nc.f64 	%fd398, [%rd206];
	fma.rn.f64 	%fd422, %fd397, %fd398, %fd422;
	add.f64 	%fd399, %fd437, %fd398;
	selp.f64 	%fd437, %fd399, %fd437, %p29;
$L__BB1_11:
	setp.ge.s32 	%p30, %r90, %r53;
	add.s32 	%r89, %r16, 32;
	add.s32 	%r88, %r88, 1;
	@%p30 bra 	$L__BB1_41;
$L__BB1_12:
	mov.u32 	%r16, %r90;
	min.s32 	%r17, %r53, %r89;
	add.s32 	%r61, %r16, 15;
	max.s32 	%r62, %r17, %r61;
	shl.b32 	%r63, %r88, 4;
	sub.s32 	%r64, %r62, %r63;
	add.s32 	%r18, %r64, -8;
	add.s32 	%r90, %r16, 16;
	min.s32 	%r20, %r90, %r53;
	add.s32 	%r99, %r16, 7;
	setp.le.s32 	%p3, %r53, %r99;
	mov.u32 	%r101, %r16;
	@%p3 bra 	$L__BB1_20;
	and.b32  	%r66, %r18, 56;
	setp.eq.s32 	%p4, %r66, 56;
	mov.u32 	%r100, %r16;
	@%p4 bra 	$L__BB1_19;
	mad.lo.s32 	%r93, %r52, %r16, %r3;
	mad.lo.s32 	%r92, %r51, %r16, %r2;
	cvt.u16.u32 	%rs1, %r18;
	shr.u16 	%rs2, %rs1, 3;
	add.s16 	%rs3, %rs2, 1;
	cvt.u32.u16 	%r67, %rs3;
	and.b32  	%r68, %r67, 7;
	neg.s32 	%r91, %r68;
	mov.u32 	%r100, %r16;
$L__BB1_15:
	.pragma "nounroll";
	setp.ne.s32 	%p5, %r2, 0;
	mul.wide.s32 	%rd21, %r92, 8;
	add.s64 	%rd22, %rd2, %rd21;
	ld.global.nc.f64 	%fd143, [%rd22];
	mul.wide.s32 	%rd23, %r51, 8;
	add.s64 	%rd24, %rd22, %rd23;
	ld.global.nc.f64 	%fd144, [%rd24];
	add.s64 	%rd25, %rd24, %rd23;
	ld.global.nc.f64 	%fd145, [%rd25];
	add.s64 	%rd26, %rd25, %rd23;
	ld.global.nc.f64 	%fd146, [%rd26];
	add.s64 	%rd27, %rd26, %rd23;
	ld.global.nc.f64 	%fd147, [%rd27];
	add.s64 	%rd28, %rd27, %rd23;
	ld.global.nc.f64 	%fd148, [%rd28];
	add.s64 	%rd29, %rd28, %rd23;
	ld.global.nc.f64 	%fd149, [%rd29];
	add.s64 	%rd30, %rd29, %rd23;
	ld.global.nc.f64 	%fd150, [%rd30];
	mul.wide.s32 	%rd31, %r93, 8;
	add.s64 	%rd32, %rd1, %rd31;
	ld.global.nc.f64 	%fd25, [%rd32];
	mul.wide.s32 	%rd33, %r52, 8;
	add.s64 	%rd34, %rd32, %rd33;
	ld.global.nc.f64 	%fd26, [%rd34];
	add.s64 	%rd35, %rd34, %rd33;
	ld.global.nc.f64 	%fd27, [%rd35];
	add.s64 	%rd36, %rd35, %rd33;
	ld.global.nc.f64 	%fd28, [%rd36];
	add.s64 	%rd37, %rd36, %rd33;
	ld.global.nc.f64 	%fd29, [%rd37];
	add.s64 	%rd38, %rd37, %rd33;
	ld.global.nc.f64 	%fd30, [%rd38];
	add.s64 	%rd39, %rd38, %rd33;
	ld.global.nc.f64 	%fd31, [%rd39];
	add.s64 	%rd40, %rd39, %rd33;
	ld.global.nc.f64 	%fd32, [%rd40];
	fma.rn.f64 	%fd151, %fd143, %fd25, %fd422;
	fma.rn.f64 	%fd152, %fd144, %fd26, %fd151;
	fma.rn.f64 	%fd153, %fd145, %fd27, %fd152;
	fma.rn.f64 	%fd154, %fd146, %fd28, %fd153;
	fma.rn.f64 	%fd155, %fd147, %fd29, %fd154;
	fma.rn.f64 	%fd156, %fd148, %fd30, %fd155;
	fma.rn.f64 	%fd157, %fd149, %fd31, %fd156;
	fma.rn.f64 	%fd422, %fd150, %fd32, %fd157;
	@%p5 bra 	$L__BB1_17;
	add.f64 	%fd158, %fd437, %fd25;
	add.f64 	%fd159, %fd158, %fd26;
	add.f64 	%fd160, %fd159, %fd27;
	add.f64 	%fd161, %fd160, %fd28;
	add.f64 	%fd162, %fd161, %fd29;
	add.f64 	%fd163, %fd162, %fd30;
	add.f64 	%fd164, %fd163, %fd31;
	add.f64 	%fd437, %fd164, %fd32;
$L__BB1_17:
	add.s32 	%r100, %r100, 8;
	add.s32 	%r93, %r93, %r4;
	add.s32 	%r92, %r92, %r5;
	add.s32 	%r91, %r91, 1;
	setp.ne.s32 	%p6, %r91, 0;
	@%p6 bra 	$L__BB1_15;
	add.s32 	%r99, %r100, 7;
	mov.u32 	%r101, %r100;
$L__BB1_19:
	setp.lt.u32 	%p7, %r18, 56;
	@%p7 bra 	$L__BB1_20;
	bra.uni 	$L__BB1_24;
$L__BB1_20:
	setp.ge.s32 	%p17, %r101, %r20;
	@%p17 bra 	$L__BB1_11;
	sub.s32 	%r38, %r17, %r101;
	and.b32  	%r39, %r38, 7;
	sub.s32 	%r73, %r101, %r17;
	setp.gt.u32 	%p18, %r73, -8;
	@%p18 bra 	$L__BB1_3;
	and.b32  	%r40, %r38, -8;
	mov.b32 	%r102, 0;
$L__BB1_23:
	.pragma "nounroll";
	setp.eq.s32 	%p19, %r2, 0;
	mad.lo.s32 	%r75, %r101, %r51, %r2;
	mul.wide.s32 	%rd163, %r75, 8;
	add.s64 	%rd164, %rd2, %rd163;
	ld.global.nc.f64 	%fd342, [%rd164];
	mad.lo.s32 	%r76, %r101, %r52, %r3;
	mul.wide.s32 	%rd165, %r76, 8;
	add.s64 	%rd166, %rd1, %rd165;
	ld.global.nc.f64 	%fd343, [%rd166];
	fma.rn.f64 	%fd344, %fd342, %fd343, %fd422;
	add.f64 	%fd345, %fd437, %fd343;
	mul.wide.s32 	%rd167, %r51, 8;
	add.s64 	%rd168, %rd164, %rd167;
	ld.global.nc.f64 	%fd346, [%rd168];
	mul.wide.s32 	%rd169, %r52, 8;
	add.s64 	%rd170, %rd166, %rd169;
	ld.global.nc.f64 	%fd347, [%rd170];
	fma.rn.f64 	%fd348, %fd346, %fd347, %fd344;
	add.f64 	%fd349, %fd345, %fd347;
	add.s64 	%rd171, %rd168, %rd167;
	ld.global.nc.f64 	%fd350, [%rd171];
	add.s64 	%rd172, %rd170, %rd169;
	ld.global.nc.f64 	%fd351, [%rd172];
	fma.rn.f64 	%fd352, %fd350, %fd351, %fd348;
	add.f64 	%fd353, %fd349, %fd351;
	add.s64 	%rd173, %rd171, %rd167;
	ld.global.nc.f64 	%fd354, [%rd173];
	add.s64 	%rd174, %rd172, %rd169;
	ld.global.nc.f64 	%fd355, [%rd174];
	fma.rn.f64 	%fd356, %fd354, %fd355, %fd352;
	add.f64 	%fd357, %fd353, %fd355;
	add.s64 	%rd175, %rd173, %rd167;
	ld.global.nc.f64 	%fd358, [%rd175];
	add.s64 	%rd176, %rd174, %rd169;
	ld.global.nc.f64 	%fd359, [%rd176];
	fma.rn.f64 	%fd360, %fd358, %fd359, %fd356;
	add.f64 	%fd361, %fd357, %fd359;
	add.s64 	%rd177, %rd175, %rd167;
	ld.global.nc.f64 	%fd362, [%rd177];
	add.s64 	%rd178, %rd176, %rd169;
	ld.global.nc.f64 	%fd363, [%rd178];
	fma.rn.f64 	%fd364, %fd362, %fd363, %fd360;
	add.f64 	%fd365, %fd361, %fd363;
	add.s64 	%rd179, %rd177, %rd167;
	ld.global.nc.f64 	%fd366, [%rd179];
	add.s64 	%rd180, %rd178, %rd169;
	ld.global.nc.f64 	%fd367, [%rd180];
	fma.rn.f64 	%fd368, %fd366, %fd367, %fd364;
	add.f64 	%fd369, %fd365, %fd367;
	add.s64 	%rd181, %rd179, %rd167;
	ld.global.nc.f64 	%fd370, [%rd181];
	add.s64 	%rd182, %rd180, %rd169;
	ld.global.nc.f64 	%fd371, [%rd182];
	fma.rn.f64 	%fd422, %fd370, %fd371, %fd368;
	add.f64 	%fd372, %fd369, %fd371;
	selp.f64 	%fd437, %fd372, %fd437, %p19;
	add.s32 	%r101, %r101, 8;
	add.s32 	%r102, %r102, 8;
	setp.eq.s32 	%p20, %r102, %r40;
	@%p20 bra 	$L__BB1_3;
	bra.uni 	$L__BB1_23;
$L__BB1_24:
	.pragma "nounroll";
	setp.ne.s32 	%p8, %r2, 0;
	mad.lo.s32 	%r43, %r100, %r51, %r2;
	mul.wide.s32 	%rd41, %r43, 8;
	add.s64 	%rd42, %rd2, %rd41;
	ld.global.nc.f64 	%fd165, [%rd42];
	add.s64 	%rd43, %rd42, %rd3;
	ld.global.nc.f64 	%fd166, [%rd43];
	add.s64 	%rd44, %rd43, %rd3;
	ld.global.nc.f64 	%fd167, [%rd44];
	add.s64 	%rd45, %rd44, %rd3;
	ld.global.nc.f64 	%fd168, [%rd45];
	add.s64 	%rd46, %rd45, %rd3;
	ld.global.nc.f64 	%fd169, [%rd46];
	add.s64 	%rd47, %rd46, %rd3;
	ld.global.nc.f64 	%fd170, [%rd47];
	add.s64 	%rd48, %rd47, %rd3;
	ld.global.nc.f64 	%fd171, [%rd48];
	mad.lo.s32 	%r69, %r99, %r51, %r2;
	mul.wide.s32 	%rd49, %r69, 8;
	add.s64 	%rd50, %rd2, %rd49;
	ld.global.nc.f64 	%fd172, [%rd50];
	mad.lo.s32 	%r44, %r100, %r52, %r3;
	mul.wide.s32 	%rd51, %r44, 8;
	add.s64 	%rd52, %rd1, %rd51;
	ld.global.nc.f64 	%fd44, [%rd52];
	add.s64 	%rd53, %rd52, %rd4;
	ld.global.nc.f64 	%fd45, [%rd53];
	add.s64 	%rd54, %rd53, %rd4;
	ld.global.nc.f64 	%fd46, [%rd54];
	add.s64 	%rd55, %rd54, %rd4;
	ld.global.nc.f64 	%fd47, [%rd55];
	add.s64 	%rd56, %rd55, %rd4;
	ld.global.nc.f64 	%fd48, [%rd56];
	add.s64 	%rd57, %rd56, %rd4;
	ld.global.nc.f64 	%fd49, [%rd57];
	add.s64 	%rd58, %rd57, %rd4;
	ld.global.nc.f64 	%fd50, [%rd58];
	mad.lo.s32 	%r70, %r99, %r52, %r3;
	mul.wide.s32 	%rd59, %r70, 8;
	add.s64 	%rd60, %rd1, %rd59;
	ld.global.nc.f64 	%fd51, [%rd60];
	fma.rn.f64 	%fd173, %fd165, %fd44, %fd422;
	fma.rn.f64 	%fd174, %fd166, %fd45, %fd173;
	fma.rn.f64 	%fd175, %fd167, %fd46, %fd174;
	fma.rn.f64 	%fd176, %fd168, %fd47, %fd175;
	fma.rn.f64 	%fd177, %fd169, %fd48, %fd176;
	fma.rn.f64 	%fd178, %fd170, %fd49, %fd177;
	fma.rn.f64 	%fd179, %fd171, %fd50, %fd178;
	fma.rn.f64 	%fd52, %fd172, %fd51, %fd179;
	@%p8 bra 	$L__BB1_26;
	add.f64 	%fd180, %fd437, %fd44;
	add.f64 	%fd181, %fd180, %fd45;
	add.f64 	%fd182, %fd181, %fd46;
	add.f64 	%fd183, %fd182, %fd47;
	add.f64 	%fd184, %fd183, %fd48;
	add.f64 	%fd185, %fd184, %fd49;
	add.f64 	%fd186, %fd185, %fd50;
	add.f64 	%fd437, %fd186, %fd51;
$L__BB1_26:
	add.s32 	%r71, %r43, %r5;
	mul.wide.s32 	%rd61, %r71, 8;
	add.s64 	%rd62, %rd2, %rd61;
	ld.global.nc.f64 	%fd187, [%rd62];
	add.s64 	%rd63, %rd62, %rd3;
	ld.global.nc.f64 	%fd188, [%rd63];
	add.s64 	%rd64, %rd63, %rd3;
	ld.global.nc.f64 	%fd189, [%rd64];
	add.s64 	%rd65, %rd64, %rd3;
	ld.global.nc.f64 	%fd190, [%rd65];
	add.s64 	%rd66, %rd65, %rd3;
	ld.global.nc.f64 	%fd191, [%rd66];
	add.s64 	%rd67, %rd66, %rd3;
	ld.global.nc.f64 	%fd192, [%rd67];
	add.s64 	%rd68, %rd67, %rd3;
	ld.global.nc.f64 	%fd193, [%rd68];
	add.s64 	%rd5, %rd68, %rd3;
	ld.global.nc.f64 	%fd194, [%rd5];
	add.s32 	%r72, %r44, %r4;
	mul.wide.s32 	%rd69, %r72, 8;
	add.s64 	%rd70, %rd1, %rd69;
	ld.global.nc.f64 	%fd55, [%rd70];
	add.s64 	%rd71, %rd70, %rd4;
	ld.global.nc.f64 	%fd56, [%rd71];
	add.s64 	%rd72, %rd71, %rd4;
	ld.global.nc.f64 	%fd57, [%rd72];
	add.s64 	%rd73, %rd72, %rd4;
	ld.global.nc.f64 	%fd58, [%rd73];
	add.s64 	%rd74, %rd73, %rd4;
	ld.global.nc.f64 	%fd59, [%rd74];
	add.s64 	%rd75, %rd74, %rd4;
	ld.global.nc.f64 	%fd60, [%rd75];
	add.s64 	%rd76, %rd75, %rd4;
	ld.global.nc.f64 	%fd61, [%rd76];
	add.s64 	%rd6, %rd76, %rd4;
	ld.global.nc.f64 	%fd62, [%rd6];
	fma.rn.f64 	%fd195, %fd187, %fd55, %fd52;
	fma.rn.f64 	%fd196, %fd188, %fd56, %fd195;
	fma.rn.f64 	%fd197, %fd189, %fd57, %fd196;
	fma.rn.f64 	%fd198, %fd190, %fd58, %fd197;
	fma.rn.f64 	%fd199, %fd191, %fd59, %fd198;
	fma.rn.f64 	%fd200, %fd192, %fd60, %fd199;
	fma.rn.f64 	%fd201, %fd193, %fd61, %fd200;
	fma.rn.f64 	%fd63, %fd194, %fd62, %fd201;
	@%p8 bra 	$L__BB1_28;
	add.f64 	%fd202, %fd437, %fd55;
	add.f64 	%fd203, %fd202, %fd56;
	add.f64 	%fd204, %fd203, %fd57;
	add.f64 	%fd205, %fd204, %fd58;
	add.f64 	%fd206, %fd205, %fd59;
	add.f64 	%fd207, %fd206, %fd60;
	add.f64 	%fd208, %fd207, %fd61;
	add.f64 	%fd437, %fd208, %fd62;
$L__BB1_28:
	add.s64 	%rd77, %rd5, %rd3;
	ld.global.nc.f64 	%fd209, [%rd77];
	add.s64 	%rd78, %rd77, %rd3;
	ld.global.nc.f64 	%fd210, [%rd78];
	add.s64 	%rd79, %rd78, %rd3;
	ld.global.nc.f64 	%fd211, [%rd79];
	add.s64 	%rd80, %rd79, %rd3;
	ld.global.nc.f64 	%fd212, [%rd80];
	add.s64 	%rd81, %rd80, %rd3;
	ld.global.nc.f64 	%fd213, [%rd81];
	add.s64 	%rd82, %rd81, %rd3;
	ld.global.nc.f64 	%fd214, [%rd82];
	add.s64 	%rd83, %rd82, %rd3;
	ld.global.nc.f64 	%fd215, [%rd83];
	add.s64 	%rd7, %rd83, %rd3;
	ld.global.nc.f64 	%fd216, [%rd7];
	add.s64 	%rd84, %rd6, %rd4;
	ld.global.nc.f64 	%fd66, [%rd84];
	add.s64 	%rd85, %rd84, %rd4;
	ld.global.nc.f64 	%fd67, [%rd85];
	add.s64 	%rd86, %rd85, %rd4;
	ld.global.nc.f64 	%fd68, [%rd86];
	add.s64 	%rd87, %rd86, %rd4;
	ld.global.nc.f64 	%fd69, [%rd87];
	add.s64 	%rd88, %rd87, %rd4;
	ld.global.nc.f64 	%fd70, [%rd88];
	add.s64 	%rd89, %rd88, %rd4;
	ld.global.nc.f64 	%fd71, [%rd89];
	add.s64 	%rd90, %rd89, %rd4;
	ld.global.nc.f64 	%fd72, [%rd90];
	add.s64 	%rd8, %rd90, %rd4;
	ld.global.nc.f64 	%fd73, [%rd8];
	fma.rn.f64 	%fd217, %fd209, %fd66, %fd63;
	fma.rn.f64 	%fd218, %fd210, %fd67, %fd217;
	fma.rn.f64 	%fd219, %fd211, %fd68, %fd218;
	fma.rn.f64 	%fd220, %fd212, %fd69, %fd219;
	fma.rn.f64 	%fd221, %fd213, %fd70, %fd220;
	fma.rn.f64 	%fd222, %fd214, %fd71, %fd221;
	fma.rn.f64 	%fd223, %fd215, %fd72, %fd222;
	fma.rn.f64 	%fd74, %fd216, %fd73, %fd223;
	@%p8 bra 	$L__BB1_30;
	add.f64 	%fd224, %fd437, %fd66;
	add.f64 	%fd225, %fd224, %fd67;
	add.f64 	%fd226, %fd225, %fd68;
	add.f64 	%fd227, %fd226, %fd69;
	add.f64 	%fd228, %fd227, %fd70;
	add.f64 	%fd229, %fd228, %fd71;
	add.f64 	%fd230, %fd229, %fd72;
	add.f64 	%fd437, %fd230, %fd73;
$L__BB1_30:
	add.s64 	%rd91, %rd7, %rd3;
	ld.global.nc.f64 	%fd231, [%rd91];
	add.s64 	%rd92, %rd91, %rd3;
	ld.global.nc.f64 	%fd232, [%rd92];
	add.s64 	%rd93, %rd92, %rd3;
	ld.global.nc.f64 	%fd233, [%rd93];
	add.s64 	%rd94, %rd93, %rd3;
	ld.global.nc.f64 	%fd234, [%rd94];
	add.s64 	%rd95, %rd94, %rd3;
	ld.global.nc.f64 	%fd235, [%rd95];
	add.s64 	%rd96, %rd95, %rd3;
	ld.global.nc.f64 	%fd236, [%rd96];
	add.s64 	%rd97, %rd96, %rd3;
	ld.global.nc.f64 	%fd237, [%rd97];
	add.s64 	%rd9, %rd97, %rd3;
	ld.global.nc.f64 	%fd238, [%rd9];
	add.s64 	%rd98, %rd8, %rd4;
	ld.global.nc.f64 	%fd77, [%rd98];
	add.s64 	%rd99, %rd98, %rd4;
	ld.global.nc.f64 	%fd78, [%rd99];
	add.s64 	%rd100, %rd99, %rd4;
	ld.global.nc.f64 	%fd79, [%rd100];
	add.s64 	%rd101, %rd100, %rd4;
	ld.global.nc.f64 	%fd80, [%rd101];
	add.s64 	%rd102, %rd101, %rd4;
	ld.global.nc.f64 	%fd81, [%rd102];
	add.s64 	%rd103, %rd102, %rd4;
	ld.global.nc.f64 	%fd82, [%rd103];
	add.s64 	%rd104, %rd103, %rd4;
	ld.global.nc.f64 	%fd83, [%rd104];
	add.s64 	%rd10, %rd104, %rd4;
	ld.global.nc.f64 	%fd84, [%rd10];
	fma.rn.f64 	%fd239, %fd231, %fd77, %fd74;
	fma.rn.f64 	%fd240, %fd232, %fd78, %fd239;
	fma.rn.f64 	%fd241, %fd233, %fd79, %fd240;
	fma.rn.f64 	%fd242, %fd234, %fd80, %fd241;
	fma.rn.f64 	%fd243, %fd235, %fd81, %fd242;
	fma.rn.f64 	%fd244, %fd236, %fd82, %fd243;
	fma.rn.f64 	%fd245, %fd237, %fd83, %fd244;
	fma.rn.f64 	%fd85, %fd238, %fd84, %fd245;
	@%p8 bra 	$L__BB1_32;
	add.f64 	%fd246, %fd437, %fd77;
	add.f64 	%fd247, %fd246, %fd78;
	add.f64 	%fd248, %fd247, %fd79;
	add.f64 	%fd249, %fd248, %fd80;
	add.f64 	%fd250, %fd249, %fd81;
	add.f64 	%fd251, %fd250, %fd82;
	add.f64 	%fd252, %fd251, %fd83;
	add.f64 	%fd437, %fd252, %fd84;
$L__BB1_32:
	add.s64 	%rd105, %rd9, %rd3;
	ld.global.nc.f64 	%fd253, [%rd105];
	add.s64 	%rd106, %rd105, %rd3;
	ld.global.nc.f64 	%fd254, [%rd106];
	add.s64 	%rd107, %rd106, %rd3;
	ld.global.nc.f64 	%fd255, [%rd107];
	add.s64 	%rd108, %rd107, %rd3;
	ld.global.nc.f64 	%fd256, [%rd108];
	add.s64 	%rd109, %rd108, %rd3;
	ld.global.nc.f64 	%fd257, [%rd109];
	add.s64 	%rd110, %rd109, %rd3;
	ld.global.nc.f64 	%fd258, [%rd110];
	add.s64 	%rd111, %rd110, %rd3;
	ld.global.nc.f64 	%fd259, [%rd111];
	add.s64 	%rd11, %rd111, %rd3;
	ld.global.nc.f64 	%fd260, [%rd11];
	add.s64 	%rd112, %rd10, %rd4;
	ld.global.nc.f64 	%fd88, [%rd112];
	add.s64 	%rd113, %rd112, %rd4;
	ld.global.nc.f64 	%fd89, [%rd113];
	add.s64 	%rd114, %rd113, %rd4;
	ld.global.nc.f64 	%fd90, [%rd114];
	add.s64 	%rd115, %rd114, %rd4;
	ld.global.nc.f64 	%fd91, [%rd115];
	add.s64 	%rd116, %rd115, %rd4;
	ld.global.nc.f64 	%fd92, [%rd116];
	add.s64 	%rd117, %rd116, %rd4;
	ld.global.nc.f64 	%fd93, [%rd117];
	add.s64 	%rd118, %rd117, %rd4;
	ld.global.nc.f64 	%fd94, [%rd118];
	add.s64 	%rd12, %rd118, %rd4;
	ld.global.nc.f64 	%fd95, [%rd12];
	fma.rn.f64 	%fd261, %fd253, %fd88, %fd85;
	fma.rn.f64 	%fd262, %fd254, %fd89, %fd261;
	fma.rn.f64 	%fd263, %fd255, %fd90, %fd262;
	fma.rn.f64 	%fd264, %fd256, %fd91, %fd263;
	fma.rn.f64 	%fd265, %fd257, %fd92, %fd264;
	fma.rn.f64 	%fd266, %fd258, %fd93, %fd265;
	fma.rn.f64 	%fd267, %fd259, %fd94, %fd266;
	fma.rn.f64 	%fd96, %fd260, %fd95, %fd267;
	@%p8 bra 	$L__BB1_34;
	add.f64 	%fd268, %fd437, %fd88;
	add.f64 	%fd269, %fd268, %fd89;
	add.f64 	%fd270, %fd269, %fd90;
	add.f64 	%fd271, %fd270, %fd91;
	add.f64 	%fd272, %fd271, %fd92;
	add.f64 	%fd273, %fd272, %fd93;
	add.f64 	%fd274, %fd273, %fd94;
	add.f64 	%fd437, %fd274, %fd95;
$L__BB1_34:
	add.s64 	%rd119, %rd11, %rd3;
	ld.global.nc.f64 	%fd275, [%rd119];
	add.s64 	%rd120, %rd119, %rd3;
	ld.global.nc.f64 	%fd276, [%rd120];
	add.s64 	%rd121, %rd120, %rd3;
	ld.global.nc.f64 	%fd277, [%rd121];
	add.s64 	%rd122, %rd121, %rd3;
	ld.global.nc.f64 	%fd278, [%rd122];
	add.s64 	%rd123, %rd122, %rd3;
	ld.global.nc.f64 	%fd279, [%rd123];
	add.s64 	%rd124, %rd123, %rd3;
	ld.global.nc.f64 	%fd280, [%rd124];
	add.s64 	%rd125, %rd124, %rd3;
	ld.global.nc.f64 	%fd281, [%rd125];
	add.s64 	%rd13, %rd125, %rd3;
	ld.global.nc.f64 	%fd282, [%rd13];
	add.s64 	%rd126, %rd12, %rd4;
	ld.global.nc.f64 	%fd99, [%rd126];
	add.s64 	%rd127, %rd126, %rd4;
	ld.global.nc.f64 	%fd100, [%rd127];
	add.s64 	%rd128, %rd127, %rd4;
	ld.global.nc.f64 	%fd101, [%rd128];
	add.s64 	%rd129, %rd128, %rd4;
	ld.global.nc.f64 	%fd102, [%rd129];
	add.s64 	%rd130, %rd129, %rd4;
	ld.global.nc.f64 	%fd103, [%rd130];
	add.s64 	%rd131, %rd130, %rd4;
	ld.global.nc.f64 	%fd104, [%rd131];
	add.s64 	%rd132, %rd131, %rd4;
	ld.global.nc.f64 	%fd105, [%rd132];
	add.s64 	%rd14, %rd132, %rd4;
	ld.global.nc.f64 	%fd106, [%rd14];
	fma.rn.f64 	%fd283, %fd275, %fd99, %fd96;
	fma.rn.f64 	%fd284, %fd276, %fd100, %fd283;
	fma.rn.f64 	%fd285, %fd277, %fd101, %fd284;
	fma.rn.f64 	%fd286, %fd278, %fd102, %fd285;
	fma.rn.f64 	%fd287, %fd279, %fd103, %fd286;
	fma.rn.f64 	%fd288, %fd280, %fd104, %fd287;
	fma.rn.f64 	%fd289, %fd281, %fd105, %fd288;
	fma.rn.f64 	%fd107, %fd282, %fd106, %fd289;
	@%p8 bra 	$L__BB1_36;
	add.f64 	%fd290, %fd437, %fd99;
	add.f64 	%fd291, %fd290, %fd100;
	add.f64 	%fd292, %fd291, %fd101;
	add.f64 	%fd293, %fd292, %fd102;
	add.f64 	%fd294, %fd293, %fd103;
	add.f64 	%fd295, %fd294, %fd104;
	add.f64 	%fd296, %fd295, %fd105;
	add.f64 	%fd437, %fd296, %fd106;
$L__BB1_36:
	add.s64 	%rd133, %rd13, %rd3;
	ld.global.nc.f64 	%fd297, [%rd133];
	add.s64 	%rd134, %rd133, %rd3;
	ld.global.nc.f64 	%fd298, [%rd134];
	add.s64 	%rd135, %rd134, %rd3;
	ld.global.nc.f64 	%fd299, [%rd135];
	add.s64 	%rd136, %rd135, %rd3;
	ld.global.nc.f64 	%fd300, [%rd136];
	add.s64 	%rd137, %rd136, %rd3;
	ld.global.nc.f64 	%fd301, [%rd137];
	add.s64 	%rd138, %rd137, %rd3;
	ld.global.nc.f64 	%fd302, [%rd138];
	add.s64 	%rd139, %rd138, %rd3;
	ld.global.nc.f64 	%fd303, [%rd139];
	add.s64 	%rd15, %rd139, %rd3;
	ld.global.nc.f64 	%fd304, [%rd15];
	add.s64 	%rd140, %rd14, %rd4;
	ld.global.nc.f64 	%fd110, [%rd140];
	add.s64 	%rd141, %rd140, %rd4;
	ld.global.nc.f64 	%fd111, [%rd141];
	add.s64 	%rd142, %rd141, %rd4;
	ld.global.nc.f64 	%fd112, [%rd142];
	add.s64 	%rd143, %rd142, %rd4;
	ld.global.nc.f64 	%fd113, [%rd143];
	add.s64 	%rd144, %rd143, %rd4;
	ld.global.nc.f64 	%fd114, [%rd144];
	add.s64 	%rd145, %rd144, %rd4;
	ld.global.nc.f64 	%fd115, [%rd145];
	add.s64 	%rd146, %rd145, %rd4;
	ld.global.nc.f64 	%fd116, [%rd146];
	add.s64 	%rd16, %rd146, %rd4;
	ld.global.nc.f64 	%fd117, [%rd16];
	fma.rn.f64 	%fd305, %fd297, %fd110, %fd107;
	fma.rn.f64 	%fd306, %fd298, %fd111, %fd305;
	fma.rn.f64 	%fd307, %fd299, %fd112, %fd306;
	fma.rn.f64 	%fd308, %fd300, %fd113, %fd307;
	fma.rn.f64 	%fd309, %fd301, %fd114, %fd308;
	fma.rn.f64 	%fd310, %fd302, %fd115, %fd309;
	fma.rn.f64 	%fd311, %fd303, %fd116, %fd310;
	fma.rn.f64 	%fd118, %fd304, %fd117, %fd311;
	@%p8 bra 	$L__BB1_38;
	add.f64 	%fd312, %fd437, %fd110;
	add.f64 	%fd313, %fd312, %fd111;
	add.f64 	%fd314, %fd313, %fd112;
	add.f64 	%fd315, %fd314, %fd113;
	add.f64 	%fd316, %fd315, %fd114;
	add.f64 	%fd317, %fd316, %fd115;
	add.f64 	%fd318, %fd317, %fd116;
	add.f64 	%fd437, %fd318, %fd117;
$L__BB1_38:
	add.s64 	%rd147, %rd15, %rd3;
	ld.global.nc.f64 	%fd319, [%rd147];
	add.s64 	%rd148, %rd147, %rd3;
	ld.global.nc.f64 	%fd320, [%rd148];
	add.s64 	%rd149, %rd148, %rd3;
	ld.global.nc.f64 	%fd321, [%rd149];
	add.s64 	%rd150, %rd149, %rd3;
	ld.global.nc.f64 	%fd322, [%rd150];
	add.s64 	%rd151, %rd150, %rd3;
	ld.global.nc.f64 	%fd323, [%rd151];
	add.s64 	%rd152, %rd151, %rd3;
	ld.global.nc.f64 	%fd324, [%rd152];
	add.s64 	%rd153, %rd152, %rd3;
	ld.global.nc.f64 	%fd325, [%rd153];
	add.s64 	%rd154, %rd153, %rd3;
	ld.global.nc.f64 	%fd326, [%rd154];
	add.s64 	%rd155, %rd16, %rd4;
	ld.global.nc.f64 	%fd121, [%rd155];
	add.s64 	%rd156, %rd155, %rd4;
	ld.global.nc.f64 	%fd122, [%rd156];
	add.s64 	%rd157, %rd156, %rd4;
	ld.global.nc.f64 	%fd123, [%rd157];
	add.s64 	%rd158, %rd157, %rd4;
	ld.global.nc.f64 	%fd124, [%rd158];
	add.s64 	%rd159, %rd158, %rd4;
	ld.global.nc.f64 	%fd125, [%rd159];
	add.s64 	%rd160, %rd159, %rd4;
	ld.global.nc.f64 	%fd126, [%rd160];
	add.s64 	%rd161, %rd160, %rd4;
	ld.global.nc.f64 	%fd127, [%rd161];
	add.s64 	%rd162, %rd161, %rd4;
	ld.global.nc.f64 	%fd128, [%rd162];
	fma.rn.f64 	%fd327, %fd319, %fd121, %fd118;
	fma.rn.f64 	%fd328, %fd320, %fd122, %fd327;
	fma.rn.f64 	%fd329, %fd321, %fd123, %fd328;
	fma.rn.f64 	%fd330, %fd322, %fd124, %fd329;
	fma.rn.f64 	%fd331, %fd323, %fd125, %fd330;
	fma.rn.f64 	%fd332, %fd324, %fd126, %fd331;
	fma.rn.f64 	%fd333, %fd325, %fd127, %fd332;
	fma.rn.f64 	%fd422, %fd326, %fd128, %fd333;
	@%p8 bra 	$L__BB1_40;
	add.f64 	%fd334, %fd437, %fd121;
	add.f64 	%fd335, %fd334, %fd122;
	add.f64 	%fd336, %fd335, %fd123;
	add.f64 	%fd337, %fd336, %fd124;
	add.f64 	%fd338, %fd337, %fd125;
	add.f64 	%fd339, %fd338, %fd126;
	add.f64 	%fd340, %fd339, %fd127;
	add.f64 	%fd437, %fd340, %fd128;
$L__BB1_40:
	add.s32 	%r101, %r100, 64;
	add.s32 	%r99, %r100, 71;
	setp.lt.s32 	%p16, %r99, %r20;
	mov.u32 	%r100, %r101;
	@%p16 bra 	$L__BB1_24;
	bra.uni 	$L__BB1_20;
$L__BB1_41:
	ld.param.f64 	%fd408, [_Z43update_input_hidden_weights_kernel_advancedPKdS0_PdS1_iiid_param_7];
	ld.param.u64 	%rd213, [_Z43update_input_hidden_weights_kernel_advancedPKdS0_PdS1_iiid_param_2];
	mul.f64 	%fd400, %fd408, %fd422;
	cvt.rn.f64.s32 	%fd138, %r53;
	div.rn.f64 	%fd401, %fd400, %fd138;
	mad.lo.s32 	%r84, %r2, %r52, %r3;
	cvta.to.global.u64 	%rd207, %rd213;
	mul.wide.s32 	%rd208, %r84, 8;
	add.s64 	%rd209, %rd207, %rd208;
	ld.global.f64 	%fd402, [%rd209];
	sub.f64 	%fd403, %fd402, %fd401;
	st.global.f64 	[%rd209], %fd403;
	setp.ne.s32 	%p31, %r2, 0;
	setp.lt.s32 	%p32, %r52, 0;
	or.pred  	%p33, %p32, %p31;
	@%p33 bra 	$L__BB1_43;
	ld.param.f64 	%fd409, [_Z43update_input_hidden_weights_kernel_advancedPKdS0_PdS1_iiid_param_7];
	ld.param.u64 	%rd214, [_Z43update_input_hidden_weights_kernel_advancedPKdS0_PdS1_iiid_param_3];
	mul.f64 	%fd404, %fd409, %fd437;
	div.rn.f64 	%fd405, %fd404, %fd138;
	cvta.to.global.u64 	%rd210, %rd214;
	mul.wide.s32 	%rd211, %r3, 8;
	add.s64 	%rd212, %rd210, %rd211;
	ld.global.f64 	%fd406, [%rd212];
	sub.f64 	%fd407, %fd406, %fd405;
	st.global.f64 	[%rd212], %fd407;
$L__BB1_43:
	ret;

}
	// .globl	_Z46update_input_hidden_weights_kernel_vectorized2PKdS0_PdS1_iiid
.visible .entry _Z46update_input_hidden_weights_kernel_vectorized2PKdS0_PdS1_iiid(
	.param .u64 .ptr .align 1 _Z46update_input_hidden_weights_kernel_vectorized2PKdS0_PdS1_iiid_param_0,
	.param .u64 .ptr .align 1 _Z46update_input_hidden_weights_kernel_vectorized2PKdS0_PdS1_iiid_param_1,
	.param .u64 .ptr .align 1 _Z46update_input_hidden_weights_kernel_vectorized2PKdS0_PdS1_iiid_param_2,
	.param .u64 .ptr .align 1 _Z46update_input_hidden_weights_kernel_vectorized2PKdS0_PdS1_iiid_param_3,
	.param .u32 _Z46update_input_hidden_weights_kernel_vectorized2PKdS0_PdS1_iiid_param_4,
	.param .u32 _Z46update_input_hidden_weights_kernel_vectorized2PKdS0_PdS1_iiid_param_5,
	.param .u32 _Z46update_input_hidden_weights_kernel_vectorized2PKdS0_PdS1_iiid_param_6,
	.param .f64 _Z46update_input_hidden_weights_kernel_vectorized2PKdS0_PdS1_iiid_param_7
)
{
	.reg .pred 	%p<21>;
	.reg .b32 	%r<56>;
	.reg .b64 	%rd<60>;
	.reg .b64 	%fd<91>;

	ld.param.u64 	%rd17, [_Z46update_input_hidden_weights_kernel_vectorized2PKdS0_PdS1_iiid_param_0];
	ld.param.u64 	%rd18, [_Z46update_input_hidden_weights_kernel_vectorized2PKdS0_PdS1_iiid_param_1];
	ld.param.u32 	%r23, [_Z46update_input_hidden_weights_kernel_vectorized2PKdS0_PdS1_iiid_param_4];
	ld.param.u32 	%r24, [_Z46update_input_hidden_weights_kernel_vectorized2PKdS0_PdS1_iiid_param_5];
	ld.param.u32 	%r25, [_Z46update_input_hidden_weights_kernel_vectorized2PKdS0_PdS1_iiid_param_6];
	ld.param.f64 	%fd32, [_Z46update_input_hidden_weights_kernel_vectorized2PKdS0_PdS1_iiid_param_7];
	cvta.to.global.u64 	%rd1, %rd18;
	cvta.to.global.u64 	%rd2, %rd17;
	mov.u32 	%r1, %tid.x;
	mov.u32 	%r26, %ctaid.x;
	mov.u32 	%r27, %ntid.x;
	mad.lo.s32 	%r2, %r26, %r27, %r1;
	mul.lo.s32 	%r28, %r24, %r23;
	setp.ge.s32 	%p1, %r2, %r28;
	@%p1 bra 	$L__BB2_30;
	div.s32 	%r3, %r2, %r24;
	mul.lo.s32 	%r29, %r3, %r24;
	sub.s32 	%r4, %r2, %r29;
	setp.ge.s32 	%p2, %r1, %r24;
	@%p2 bra 	$L__BB2_3;
	shl.b32 	%r30, %r1, 3;
	mov.u32 	%r31, shared_mem;
	add.s32 	%r32, %r31, %r30;
	mov.b64 	%rd19, 0;
	st.shared.u64 	[%r32], %rd19;
$L__BB2_3:
	bar.sync 	0;
	and.b32  	%r5, %r25, -2;
	setp.lt.s32 	%p3, %r25, 2;
	shl.b32 	%r33, %r4, 3;
	mov.u32 	%r34, shared_mem;
	add.s32 	%r6, %r34, %r33;
	mov.f64 	%fd89, 0d0000000000000000;
	@%p3 bra 	$L__BB2_25;
	add.s32 	%r7, %r5, -1;
	shr.u32 	%r36, %r7, 1;
	add.s32 	%r8, %r36, 1;
	setp.lt.u32 	%p4, %r7, 6;
	mov.f64 	%fd89, 0d0000000000000000;
	mov.b32 	%r54, 0;
	@%p4 bra 	$L__BB2_15;
	shl.b32 	%r9, %r24, 3;
	shl.b32 	%r10, %r23, 3;
	and.b32  	%r38, %r8, -4;
	neg.s32 	%r50, %r38;
	mov.f64 	%fd89, 0d0000000000000000;
	mov.b32 	%r54, 0;
	mul.wide.s32 	%rd3, %r23, 8;
	mul.wide.s32 	%rd5, %r24, 8;
	mov.u32 	%r51, %r3;
	mov.u32 	%r52, %r4;
$L__BB2_6:
	.pragma "nounroll";
	setp.ne.s32 	%p5, %r3, 0;
	mul.wide.s32 	%rd20, %r51, 8;
	add.s64 	%rd21, %rd2, %rd20;
	ld.global.nc.f64 	%fd37, [%rd21];
	add.s64 	%rd4, %rd21, %rd3;
	ld.global.nc.f64 	%fd38, [%rd4];
	mul.wide.s32 	%rd22, %r52, 8;
	add.s64 	%rd23, %rd1, %rd22;
	ld.global.nc.f64 	%fd2, [%rd23];
	add.s64 	%rd6, %rd23, %rd5;
	ld.global.nc.f64 	%fd3, [%rd6];
	fma.rn.f64 	%fd39, %fd37, %fd2, %fd89;
	fma.rn.f64 	%fd4, %fd38, %fd3, %fd39;
	@%p5 bra 	$L__BB2_8;
	add.f64 	%fd40, %fd2, %fd3;
	atom.shared.add.f64 	%fd41, [%r6], %fd40;
$L__BB2_8:
	add.s64 	%rd24, %rd4, %rd3;
	ld.global.nc.f64 	%fd42, [%rd24];
	add.s64 	%rd7, %rd24, %rd3;
	ld.global.nc.f64 	%fd43, [%rd7];
	add.s64 	%rd25, %rd6, %rd5;
	ld.global.nc.f64 	%fd5, [%rd25];
	add.s64 	%rd8, %rd25, %rd5;
	ld.global.nc.f64 	%fd6, [%rd8];
	fma.rn.f64 	%fd44, %fd42, %fd5, %fd4;
	fma.rn.f64 	%fd7, %fd43, %fd6, %fd44;
	@%p5 bra 	$L__BB2_10;
	add.f64 	%fd45, %fd5, %fd6;
	atom.shared.add.f64 	%fd46, [%r6], %fd45;
$L__BB2_10:
	add.s64 	%rd26, %rd7, %rd3;
	ld.global.nc.f64 	%fd47, [%rd26];
	add.s64 	%rd9, %rd26, %rd3;
	ld.global.nc.f64 	%fd48, [%rd9];
	add.s64 	%rd27, %rd8, %rd5;
	ld.global.nc.f64 	%fd8, [%rd27];
	add.s64 	%rd10, %rd27, %rd5;
	ld.global.nc.f64 	%fd9, [%rd10];
	fma.rn.f64 	%fd49, %fd47, %fd8, %fd7;
	fma.rn.f64 	%fd10, %fd48, %fd9, %fd49;
	@%p5 bra 	$L__BB2_12;
	add.f64 	%fd50, %fd8, %fd9;
	atom.shared.add.f64 	%fd51, [%r6], %fd50;
$L__BB2_12:
	add.s64 	%rd28, %rd9, %rd3;
	ld.global.nc.f64 	%fd52, [%rd28];
	add.s64 	%rd29, %rd28, %rd3;
	ld.global.nc.f64 	%fd53, [%rd29];
	add.s64 	%rd30, %rd10, %rd5;
	ld.global.nc.f64 	%fd11, [%rd30];
	add.s64 	%rd31, %rd30, %rd5;
	ld.global.nc.f64 	%fd12, [%rd31];
	fma.rn.f64 	%fd54, %fd52, %fd11, %fd10;
	fma.rn.f64 	%fd89, %fd53, %fd12, %fd54;
	@%p5 bra 	$L__BB2_14;
	add.f64 	%fd55, %fd11, %fd12;
	atom.shared.add.f64 	%fd56, [%r6], %fd55;
$L__BB2_14:
	add.s32 	%r54, %r54, 8;
	add.s32 	%r52, %r52, %r9;
	add.s32 	%r51, %r51, %r10;
	add.s32 	%r50, %r50, 4;
	setp.ne.s32 	%p9, %r50, 0;
	@%p9 bra 	$L__BB2_6;
$L__BB2_15:
	shr.u32 	%r40, %r7, 1;
	add.s32 	%r41, %r40, 1;
	and.b32  	%r39, %r41, 3;
	setp.eq.s32 	%p10, %r39, 0;
	@%p10 bra 	$L__BB2_25;
	setp.eq.s32 	%p11, %r39, 1;
	@%p11 bra 	$L__BB2_22;
	setp.ne.s32 	%p12, %r3, 0;
	mad.lo.s32 	%r42, %r54, %r23, %r3;
	mul.wide.s32 	%rd32, %r42, 8;
	add.s64 	%rd33, %rd2, %rd32;
	ld.global.nc.f64 	%fd58, [%rd33];
	mul.wide.s32 	%rd11, %r23, 8;
	add.s64 	%rd12, %rd33, %rd11;
	ld.global.nc.f64 	%fd59, [%rd12];
	mad.lo.s32 	%r43, %r54, %r24, %r4;
	mul.wide.s32 	%rd34, %r43, 8;
	add.s64 	%rd35, %rd1, %rd34;
	ld.global.nc.f64 	%fd16, [%rd35];
	mul.wide.s32 	%rd13, %r24, 8;
	add.s64 	%rd14, %rd35, %rd13;
	ld.global.nc.f64 	%fd17, [%rd14];
	fma.rn.f64 	%fd60, %fd58, %fd16, %fd89;
	fma.rn.f64 	%fd18, %fd59, %fd17, %fd60;
	@%p12 bra 	$L__BB2_19;
	add.f64 	%fd61, %fd16, %fd17;
	atom.shared.add.f64 	%fd62, [%r6], %fd61;
$L__BB2_19:
	add.s64 	%rd36, %rd12, %rd11;
	ld.global.nc.f64 	%fd63, [%rd36];
	add.s64 	%rd37, %rd36, %rd11;
	ld.global.nc.f64 	%fd64, [%rd37];
	add.s64 	%rd38, %rd14, %rd13;
	ld.global.nc.f64 	%fd19, [%rd38];
	add.s64 	%rd39, %rd38, %rd13;
	ld.global.nc.f64 	%fd20, [%rd39];
	fma.rn.f64 	%fd65, %fd63, %fd19, %fd18;
	fma.rn.f64 	%fd89, %fd64, %fd20, %fd65;
	@%p12 bra 	$L__BB2_21;
	add.f64 	%fd66, %fd19, %fd20;
	atom.shared.add.f64 	%fd67, [%r6], %fd66;
$L__BB2_21:
	add.s32 	%r54, %r54, 4;
$L__BB2_22:
	and.b32  	%r44, %r7, 2;
	setp.ne.s32 	%p14, %r44, 0;
	@%p14 bra 	$L__BB2_25;
	setp.ne.s32 	%p15, %r3, 0;
	mad.lo.s32 	%r45, %r54, %r23, %r3;
	mul.wide.s32 	%rd40, %r45, 8;
	add.s64 	%rd41, %rd2, %rd40;
	ld.global.nc.f64 	%fd68, [%rd41];
	mul.wide.s32 	%rd42, %r23, 8;
	add.s64 	%rd43, %rd41, %rd42;
	ld.global.nc.f64 	%fd69, [%rd43];
	mad.lo.s32 	%r46, %r54, %r24, %r4;
	mul.wide.s32 	%rd44, %r46, 8;
	add.s64 	%rd45, %rd1, %rd44;
	ld.global.nc.f64 	%fd24, [%rd45];
	mul.wide.s32 	%rd46, %r24, 8;
	add.s64 	%rd47, %rd45, %rd46;
	ld.global.nc.f64 	%fd25, [%rd47];
	fma.rn.f64 	%fd70, %fd68, %fd24, %fd89;
	fma.rn.f64 	%fd89, %fd69, %fd25, %fd70;
	@%p15 bra 	$L__BB2_25;
	add.f64 	%fd71, %fd24, %fd25;
	atom.shared.add.f64 	%fd72, [%r6], %fd71;
$L__BB2_25:
	setp.eq.s32 	%p16, %r5, %r25;
	@%p16 bra 	$L__BB2_28;
	mad.lo.s32 	%r47, %r5, %r23, %r3;
	mul.wide.s32 	%rd48, %r47, 8;
	add.s64 	%rd49, %rd2, %rd48;
	ld.global.nc.f64 	%fd73, [%rd49];
	mad.lo.s32 	%r48, %r5, %r24, %r4;
	mul.wide.s32 	%rd50, %r48, 8;
	add.s64 	%rd51, %rd1, %rd50;
	ld.global.nc.f64 	%fd28, [%rd51];
	fma.rn.f64 	%fd89, %fd73, %fd28, %fd89;
	setp.ne.s32 	%p17, %r3, 0;
	@%p17 bra 	$L__BB2_28;
	atom.shared.add.f64 	%fd74, [%r6], %fd28;
$L__BB2_28:
	ld.param.u64 	%rd58, [_Z46update_input_hidden_weights_kernel_vectorized2PKdS0_PdS1_iiid_param_2];
	bar.sync 	0;
	mul.f64 	%fd75, %fd32, %fd89;
	cvt.rn.f64.s32 	%fd31, %r25;
	div.rn.f64 	%fd76, %fd75, %fd31;
	mad.lo.s32 	%r49, %r3, %r24, %r4;
	cvta.to.global.u64 	%rd52, %rd58;
	mul.wide.s32 	%rd53, %r49, 8;
	add.s64 	%rd54, %rd52, %rd53;
	ld.global.f64 	%fd77, [%rd54];
	sub.f64 	%fd78, %fd77, %fd76;
	st.global.f64 	[%rd54], %fd78;
	setp.ne.s32 	%p18, %r3, 0;
	setp.lt.s32 	%p19, %r24, 0;
	or.pred  	%p20, %p19, %p18;
	@%p20 bra 	$L__BB2_30;
	ld.param.u64 	%rd59, [_Z46update_input_hidden_weights_kernel_vectorized2PKdS0_PdS1_iiid_param_3];
	ld.shared.f64 	%fd79, [%r6];
	mul.f64 	%fd80, %fd32, %fd79;
	div.rn.f64 	%fd81, %fd80, %fd31;
	cvta.to.global.u64 	%rd55, %rd59;
	mul.wide.s32 	%rd56, %r4, 8;
	add.s64 	%rd57, %rd55, %rd56;
	ld.global.f64 	%fd82, [%rd57];
	sub.f64 	%fd83, %fd82, %fd81;
	st.global.f64 	[%rd57], %fd83;
$L__BB2_30:
	ret;

}
	// .globl	_Z46update_input_hidden_weights_kernel_vectorized4PKdS0_PdS1_iiid
.visible .entry _Z46update_input_hidden_weights_kernel_vectorized4PKdS0_PdS1_iiid(
	.param .u64 .ptr .align 1 _Z46update_input_hidden_weights_kernel_vectorized4PKdS0_PdS1_iiid_param_0,
	.param .u64 .ptr .align 1 _Z46update_input_hidden_weights_kernel_vectorized4PKdS0_PdS1_iiid_param_1,
	.param .u64 .ptr .align 1 _Z46update_input_hidden_weights_kernel_vectorized4PKdS0_PdS1_iiid_param_2,
	.param .u64 .ptr .align 1 _Z46update_input_hidden_weights_kernel_vectorized4PKdS0_PdS1_iiid_param_3,
	.param .u32 _Z46update_input_hidden_weights_kernel_vectorized4PKdS0_PdS1_iiid_param_4,
	.param .u32 _Z46update_input_hidden_weights_kernel_vectorized4PKdS0_PdS1_iiid_param_5,
	.param .u32 _Z46update_input_hidden_weights_kernel_vectorized4PKdS0_PdS1_iiid_param_6,
	.param .f64 _Z46update_input_hidden_weights_kernel_vectorized4PKdS0_PdS1_iiid_param_7
)
{
	.reg .pred 	%p<37>;
	.reg .b32 	%r<90>;
	.reg .b64 	%rd<92>;
	.reg .b64 	%fd<151>;

	ld.param.u64 	%rd35, [_Z46update_input_hidden_weights_kernel_vectorized4PKdS0_PdS1_iiid_param_0];
	ld.param.u64 	%rd36, [_Z46update_input_hidden_weights_kernel_vectorized4PKdS0_PdS1_iiid_param_1];
	ld.param.u32 	%r42, [_Z46update_input_hidden_weights_kernel_vectorized4PKdS0_PdS1_iiid_param_4];
	ld.param.u32 	%r43, [_Z46update_input_hidden_weights_kernel_vectorized4PKdS0_PdS1_iiid_param_5];
	ld.param.u32 	%r44, [_Z46update_input_hidden_weights_kernel_vectorized4PKdS0_PdS1_iiid_param_6];
	ld.param.f64 	%fd59, [_Z46update_input_hidden_weights_kernel_vectorized4PKdS0_PdS1_iiid_param_7];
	cvta.to.global.u64 	%rd1, %rd36;
	cvta.to.global.u64 	%rd2, %rd35;
	mov.u32 	%r1, %tid.x;
	mov.u32 	%r45, %ctaid.x;
	mov.u32 	%r46, %ntid.x;
	mad.lo.s32 	%r2, %r45, %r46, %r1;
	mul.lo.s32 	%r47, %r43, %r42;
	setp.ge.s32 	%p1, %r2, %r47;
	@%p1 bra 	$L__BB3_57;
	div.s32 	%r3, %r2, %r43;
	mul.lo.s32 	%r48, %r3, %r43;
	sub.s32 	%r4, %r2, %r48;
	setp.ge.s32 	%p2, %r1, %r43;
	@%p2 bra 	$L__BB3_3;
	shl.b32 	%r49, %r1, 3;
	mov.u32 	%r50, shared_mem;
	add.s32 	%r51, %r50, %r49;
	mov.b64 	%rd37, 0;
	st.shared.u64 	[%r51], %rd37;
$L__BB3_3:
	bar.sync 	0;
	and.b32  	%r87, %r44, -4;
	setp.lt.s32 	%p3, %r44, 4;
	shl.b32 	%r52, %r4, 3;
	mov.u32 	%r53, shared_mem;
	add.s32 	%r6, %r53, %r52;
	mov.f64 	%fd150, 0d0000000000000000;
	@%p3 bra 	$L__BB3_14;
	add.s32 	%r7, %r87, -1;
	setp.eq.s32 	%p4, %r7, 3;
	mov.f64 	%fd150, 0d0000000000000000;
	mov.b32 	%r82, 0;
	@%p4 bra 	$L__BB3_11;
	shr.u32 	%r56, %r7, 2;
	add.s32 	%r57, %r56, 1;
	shl.b32 	%r8, %r43, 3;
	shl.b32 	%r9, %r42, 3;
	and.b32  	%r58, %r57, 2147483646;
	neg.s32 	%r79, %r58;
	mov.f64 	%fd150, 0d0000000000000000;
	mov.b32 	%r82, 0;
	mul.wide.s32 	%rd3, %r42, 8;
	mul.wide.s32 	%rd5, %r43, 8;
	mov.u32 	%r80, %r3;
	mov.u32 	%r81, %r4;
$L__BB3_6:
	setp.ne.s32 	%p5, %r3, 0;
	mul.wide.s32 	%rd38, %r80, 8;
	add.s64 	%rd39, %rd2, %rd38;
	ld.global.nc.f64 	%fd64, [%rd39];
	add.s64 	%rd40, %rd39, %rd3;
	ld.global.nc.f64 	%fd65, [%rd40];
	add.s64 	%rd41, %rd40, %rd3;
	ld.global.nc.f64 	%fd66, [%rd41];
	add.s64 	%rd4, %rd41, %rd3;
	ld.global.nc.f64 	%fd67, [%rd4];
	mul.wide.s32 	%rd42, %r81, 8;
	add.s64 	%rd43, %rd1, %rd42;
	ld.global.nc.f64 	%fd10, [%rd43];
	add.s64 	%rd44, %rd43, %rd5;
	ld.global.nc.f64 	%fd11, [%rd44];
	add.s64 	%rd45, %rd44, %rd5;
	ld.global.nc.f64 	%fd12, [%rd45];
	add.s64 	%rd6, %rd45, %rd5;
	ld.global.nc.f64 	%fd13, [%rd6];
	fma.rn.f64 	%fd68, %fd64, %fd10, %fd150;
	fma.rn.f64 	%fd69, %fd65, %fd11, %fd68;
	fma.rn.f64 	%fd70, %fd66, %fd12, %fd69;
	fma.rn.f64 	%fd14, %fd67, %fd13, %fd70;
	@%p5 bra 	$L__BB3_8;
	add.f64 	%fd71, %fd10, %fd11;
	add.f64 	%fd72, %fd71, %fd12;
	add.f64 	%fd73, %fd72, %fd13;
	atom.shared.add.f64 	%fd74, [%r6], %fd73;
$L__BB3_8:
	add.s64 	%rd46, %rd4, %rd3;
	ld.global.nc.f64 	%fd75, [%rd46];
	add.s64 	%rd47, %rd46, %rd3;
	ld.global.nc.f64 	%fd76, [%rd47];
	add.s64 	%rd48, %rd47, %rd3;
	ld.global.nc.f64 	%fd77, [%rd48];
	add.s64 	%rd49, %rd48, %rd3;
	ld.global.nc.f64 	%fd78, [%rd49];
	add.s64 	%rd50, %rd6, %rd5;
	ld.global.nc.f64 	%fd15, [%rd50];
	add.s64 	%rd51, %rd50, %rd5;
	ld.global.nc.f64 	%fd16, [%rd51];
	add.s64 	%rd52, %rd51, %rd5;
	ld.global.nc.f64 	%fd17, [%rd52];
	add.s64 	%rd53, %rd52, %rd5;
	ld.global.nc.f64 	%fd18, [%rd53];
	fma.rn.f64 	%fd79, %fd75, %fd15, %fd14;
	fma.rn.f64 	%fd80, %fd76, %fd16, %fd79;
	fma.rn.f64 	%fd81, %fd77, %fd17, %fd80;
	fma.rn.f64 	%fd150, %fd78, %fd18, %fd81;
	@%p5 bra 	$L__BB3_10;
	add.f64 	%fd82, %fd15, %fd16;
	add.f64 	%fd83, %fd82, %fd17;
	add.f64 	%fd84, %fd83, %fd18;
	atom.shared.add.f64 	%fd85, [%r6], %fd84;
$L__BB3_10:
	add.s32 	%r82, %r82, 8;
	add.s32 	%r81, %r81, %r8;
	add.s32 	%r80, %r80, %r9;
	add.s32 	%r79, %r79, 2;
	setp.eq.s32 	%p7, %r79, 0;
	@%p7 bra 	$L__BB3_11;
	bra.uni 	$L__BB3_6;
$L__BB3_11:
	and.b32  	%r59, %r7, 4;
	setp.ne.s32 	%p8, %r59, 0;
	@%p8 bra 	$L__BB3_14;
	setp.ne.s32 	%p9, %r3, 0;
	mad.lo.s32 	%r60, %r82, %r42, %r3;
	mul.wide.s32 	%rd54, %r60, 8;
	add.s64 	%rd55, %rd2, %rd54;
	ld.global.nc.f64 	%fd86, [%rd55];
	mul.wide.s32 	%rd56, %r42, 8;
	add.s64 	%rd57, %rd55, %rd56;
	ld.global.nc.f64 	%fd87, [%rd57];
	add.s64 	%rd58, %rd57, %rd56;
	ld.global.nc.f64 	%fd88, [%rd58];
	add.s64 	%rd59, %rd58, %rd56;
	ld.global.nc.f64 	%fd89, [%rd59];
	mad.lo.s32 	%r61, %r82, %r43, %r4;
	mul.wide.s32 	%rd60, %r61, 8;
	add.s64 	%rd61, %rd1, %rd60;
	ld.global.nc.f64 	%fd3, [%rd61];
	mul.wide.s32 	%rd62, %r43, 8;
	add.s64 	%rd63, %rd61, %rd62;
	ld.global.nc.f64 	%fd4, [%rd63];
	add.s64 	%rd64, %rd63, %rd62;
	ld.global.nc.f64 	%fd5, [%rd64];
	add.s64 	%rd65, %rd64, %rd62;
	ld.global.nc.f64 	%fd6, [%rd65];
	fma.rn.f64 	%fd90, %fd86, %fd3, %fd150;
	fma.rn.f64 	%fd91, %fd87, %fd4, %fd90;
	fma.rn.f64 	%fd92, %fd88, %fd5, %fd91;
	fma.rn.f64 	%fd150, %fd89, %fd6, %fd92;
	@%p9 bra 	$L__BB3_14;
	add.f64 	%fd93, %fd3, %fd4;
	add.f64 	%fd94, %fd93, %fd5;
	add.f64 	%fd95, %fd94, %fd6;
	atom.shared.add.f64 	%fd96, [%r6], %fd95;
$L__BB3_14:
	setp.eq.s32 	%p10, %r87, %r44;
	@%p10 bra 	$L__BB3_55;
	add.s32 	%r62, %r87, 1;
	max.s32 	%r12, %r44, %r62;
	sub.s32 	%r13, %r12, %r87;
	and.b32  	%r14, %r13, 7;
	sub.s32 	%r63, %r87, %r12;
	setp.gt.u32 	%p11, %r63, -8;
	@%p11 bra 	$L__BB3_34;
	shr.u32 	%r64, %r44, 2;
	mul.lo.s32 	%r65, %r43, %r64;
	shl.b32 	%r66, %r65, 2;
	add.s32 	%r85, %r4, %r66;
	shl.b32 	%r16, %r43, 3;
	mul.lo.s32 	%r67, %r42, %r64;
	shl.b32 	%r68, %r67, 2;
	add.s32 	%r84, %r3, %r68;
	shl.b32 	%r18, %r42, 3;
	and.b32  	%r69, %r13, -8;
	neg.s32 	%r83, %r69;
	mul.wide.s32 	%rd9, %r42, 8;
	mul.wide.s32 	%rd11, %r43, 8;
$L__BB3_17:
	.pragma "nounroll";
	setp.ne.s32 	%p12, %r3, 0;
	mul.wide.s32 	%rd66, %r84, 8;
	add.s64 	%rd7, %rd2, %rd66;
	ld.global.nc.f64 	%fd98, [%rd7];
	mul.wide.s32 	%rd67, %r85, 8;
	add.s64 	%rd8, %rd1, %rd67;
	ld.global.nc.f64 	%fd21, [%rd8];
	fma.rn.f64 	%fd22, %fd98, %fd21, %fd150;
	@%p12 bra 	$L__BB3_19;
	atom.shared.add.f64 	%fd99, [%r6], %fd21;
$L__BB3_19:
	add.s64 	%rd10, %rd7, %rd9;
	ld.global.nc.f64 	%fd100, [%rd10];
	add.s64 	%rd12, %rd8, %rd11;
	ld.global.nc.f64 	%fd23, [%rd12];
	fma.rn.f64 	%fd24, %fd100, %fd23, %fd22;
	@%p12 bra 	$L__BB3_21;
	atom.shared.add.f64 	%fd101, [%r6], %fd23;
$L__BB3_21:
	add.s64 	%rd13, %rd10, %rd9;
	ld.global.nc.f64 	%fd102, [%rd13];
	add.s64 	%rd14, %rd12, %rd11;
	ld.global.nc.f64 	%fd25, [%rd14];
	fma.rn.f64 	%fd26, %fd102, %fd25, %fd24;
	@%p12 bra 	$L__BB3_23;
	atom.shared.add.f64 	%fd103, [%r6], %fd25;
$L__BB3_23:
	add.s64 	%rd15, %rd13, %rd9;
	ld.global.nc.f64 	%fd104, [%rd15];
	add.s64 	%rd16, %rd14, %rd11;
	ld.global.nc.f64 	%fd27, [%rd16];
	fma.rn.f64 	%fd28, %fd104, %fd27, %fd26;
	@%p12 bra 	$L__BB3_25;
	atom.shared.add.f64 	%fd105, [%r6], %fd27;
$L__BB3_25:
	add.s64 	%rd17, %rd15, %rd9;
	ld.global.nc.f64 	%fd106, [%rd17];
	add.s64 	%rd18, %rd16, %rd11;
	ld.global.nc.f64 	%fd29, [%rd18];
	fma.rn.f64 	%fd30, %fd106, %fd29, %fd28;
	@%p12 bra 	$L__BB3_27;
	atom.shared.add.f64 	%fd107, [%r6], %fd29;
$L__BB3_27:
	add.s64 	%rd19, %rd17, %rd9;
	ld.global.nc.f64 	%fd108, [%rd19];
	add.s64 	%rd20, %rd18, %rd11;
	ld.global.nc.f64 	%fd31, [%rd20];
	fma.rn.f64 	%fd32, %fd108, %fd31, %fd30;
	@%p12 bra 	$L__BB3_29;
	atom.shared.add.f64 	%fd109, [%r6], %fd31;
$L__BB3_29:
	add.s64 	%rd21, %rd19, %rd9;
	ld.global.nc.f64 	%fd110, [%rd21];
	add.s64 	%rd22, %rd20, %rd11;
	ld.global.nc.f64 	%fd33, [%rd22];
	fma.rn.f64 	%fd34, %fd110, %fd33, %fd32;
	@%p12 bra 	$L__BB3_31;
	atom.shared.add.f64 	%fd111, [%r6], %fd33;
$L__BB3_31:
	add.s64 	%rd68, %rd21, %rd9;
	ld.global.nc.f64 	%fd112, [%rd68];
	add.s64 	%rd69, %rd22, %rd11;
	ld.global.nc.f64 	%fd35, [%rd69];
	fma.rn.f64 	%fd150, %fd112, %fd35, %fd34;
	@%p12 bra 	$L__BB3_33;
	atom.shared.add.f64 	%fd113, [%r6], %fd35;
$L__BB3_33:
	add.s32 	%r87, %r87, 8;
	add.s32 	%r85, %r85, %r16;
	add.s32 	%r84, %r84, %r18;
	add.s32 	%r83, %r83, 8;
	setp.ne.s32 	%p20, %r83, 0;
	@%p20 bra 	$L__BB3_17;
$L__BB3_34:
	setp.eq.s32 	%p21, %r14, 0;
	@%p21 bra 	$L__BB3_55;
	and.b32  	%r37, %r12, 3;
	setp.lt.u32 	%p22, %r14, 4;
	@%p22 bra 	$L__BB3_45;
	setp.ne.s32 	%p23, %r3, 0;
	mad.lo.s32 	%r70, %r87, %r42, %r3;
	mul.wide.s32 	%rd70, %r70, 8;
	add.s64 	%rd23, %rd2, %rd70;
	ld.global.nc.f64 	%fd115, [%rd23];
	mad.lo.s32 	%r71, %r87, %r43, %r4;
	mul.wide.s32 	%rd71, %r71, 8;
	add.s64 	%rd24, %rd1, %rd71;
	ld.global.nc.f64 	%fd39, [%rd24];
	fma.rn.f64 	%fd40, %fd115, %fd39, %fd150;
	@%p23 bra 	$L__BB3_38;
	atom.shared.add.f64 	%fd116, [%r6], %fd39;
$L__BB3_38:
	setp.ne.s32 	%p24, %r3, 0;
	mul.wide.s32 	%rd25, %r42, 8;
	add.s64 	%rd26, %rd23, %rd25;
	ld.global.nc.f64 	%fd117, [%rd26];
	mul.wide.s32 	%rd27, %r43, 8;
	add.s64 	%rd28, %rd24, %rd27;
	ld.global.nc.f64 	%fd41, [%rd28];
	fma.rn.f64 	%fd42, %fd117, %fd41, %fd40;
	@%p24 bra 	$L__BB3_40;
	atom.shared.add.f64 	%fd118, [%r6], %fd41;
$L__BB3_40:
	setp.ne.s32 	%p25, %r3, 0;
	add.s64 	%rd29, %rd26, %rd25;
	ld.global.nc.f64 	%fd119, [%rd29];
	add.s64 	%rd30, %rd28, %rd27;
	ld.global.nc.f64 	%fd43, [%rd30];
	fma.rn.f64 	%fd44, %fd119, %fd43, %fd42;
	@%p25 bra 	$L__BB3_42;
	atom.shared.add.f64 	%fd120, [%r6], %fd43;
$L__BB3_42:
	setp.ne.s32 	%p26, %r3, 0;
	add.s64 	%rd72, %rd29, %rd25;
	ld.global.nc.f64 	%fd121, [%rd72];
	add.s64 	%rd73, %rd30, %rd27;
	ld.global.nc.f64 	%fd45, [%rd73];
	fma.rn.f64 	%fd150, %fd121, %fd45, %fd44;
	@%p26 bra 	$L__BB3_44;
	atom.shared.add.f64 	%fd122, [%r6], %fd45;
$L__BB3_44:
	add.s32 	%r87, %r87, 4;
$L__BB3_45:
	setp.eq.s32 	%p27, %r37, 0;
	@%p27 bra 	$L__BB3_55;
	setp.eq.s32 	%p28, %r37, 1;
	@%p28 bra 	$L__BB3_52;
	setp.ne.s32 	%p29, %r3, 0;
	mad.lo.s32 	%r72, %r87, %r42, %r3;
	mul.wide.s32 	%rd74, %r72, 8;
	add.s64 	%rd31, %rd2, %rd74;
	ld.global.nc.f64 	%fd124, [%rd31];
	mad.lo.s32 	%r73, %r87, %r43, %r4;
	mul.wide.s32 	%rd75, %r73, 8;
	add.s64 	%rd32, %rd1, %rd75;
	ld.global.nc.f64 	%fd49, [%rd32];
	fma.rn.f64 	%fd50, %fd124, %fd49, %fd150;
	@%p29 bra 	$L__BB3_49;
	atom.shared.add.f64 	%fd125, [%r6], %fd49;
$L__BB3_49:
	setp.ne.s32 	%p30, %r3, 0;
	mul.wide.s32 	%rd76, %r42, 8;
	add.s64 	%rd77, %rd31, %rd76;
	ld.global.nc.f64 	%fd126, [%rd77];
	mul.wide.s32 	%rd78, %r43, 8;
	add.s64 	%rd79, %rd32, %rd78;
	ld.global.nc.f64 	%fd51, [%rd79];
	fma.rn.f64 	%fd150, %fd126, %fd51, %fd50;
	@%p30 bra 	$L__BB3_51;
	atom.shared.add.f64 	%fd127, [%r6], %fd51;
$L__BB3_51:
	add.s32 	%r87, %r87, 2;
$L__BB3_52:
	and.b32  	%r74, %r12, 1;
	setp.eq.b32 	%p31, %r74, 1;
	not.pred 	%p32, %p31;
	@%p32 bra 	$L__BB3_55;
	setp.ne.s32 	%p33, %r3, 0;
	mad.lo.s32 	%r75, %r87, %r42, %r3;
	mul.wide.s32 	%rd80, %r75, 8;
	add.s64 	%rd81, %rd2, %rd80;
	ld.global.nc.f64 	%fd128, [%rd81];
	mad.lo.s32 	%r76, %r87, %r43, %r4;
	mul.wide.s32 	%rd82, %r76, 8;
	add.s64 	%rd83, %rd1, %rd82;
	ld.global.nc.f64 	%fd55, [%rd83];
	fma.rn.f64 	%fd150, %fd128, %fd55, %fd150;
	@%p33 bra 	$L__BB3_55;
	atom.shared.add.f64 	%fd129, [%r6], %fd55;
$L__BB3_55:
	ld.param.u64 	%rd90, [_Z46update_input_hidden_weights_kernel_vectorized4PKdS0_PdS1_iiid_param_2];
	bar.sync 	0;
	mul.f64 	%fd130, %fd59, %fd150;
	cvt.rn.f64.s32 	%fd58, %r44;
	div.rn.f64 	%fd131, %fd130, %fd58;
	mad.lo.s32 	%r77, %r3, %r43, %r4;
	cvta.to.global.u64 	%rd84, %rd90;
	mul.wide.s32 	%rd85, %r77, 8;
	add.s64 	%rd86, %rd84, %rd85;
	ld.global.f64 	%fd132, [%rd86];
	sub.f64 	%fd133, %fd132, %fd131;
	st.global.f64 	[%rd86], %fd133;
	setp.ne.s32 	%p34, %r3, 0;
	setp.lt.s32 	%p35, %r43, 0;
	or.pred  	%p36, %p35, %p34;
	@%p36 bra 	$L__BB3_57;
	ld.param.u64 	%rd91, [_Z46update_input_hidden_weights_kernel_vectorized4PKdS0_PdS1_iiid_param_3];
	ld.shared.f64 	%fd134, [%r6];
	mul.f64 	%fd135, %fd59, %fd134;
	div.rn.f64 	%fd136, %fd135, %fd58;
	cvta.to.global.u64 	%rd87, %rd91;
	mul.wide.s32 	%rd88, %r4, 8;
	add.s64 	%rd89, %rd87, %rd88;
	ld.global.f64 	%fd137, [%rd89];
	sub.f64 	%fd138, %fd137, %fd136;
	st.global.f64 	[%rd89], %fd138;
$L__BB3_57:
	ret;

}


// ===== COMPILED SASS (sm_100) =====

	.target	sm_100

	.elftype	@"ET_EXEC"


//--------------------- .note.nv.tkinfo           --------------------------
	.section	.note.nv.tkinfo,"",@"SHT_NOTE"
	.sectionflags	@"SHF_NOTE_NV_TKINFO"
	.tkinfo
        /*0018*/ 	.word	0x00000002
        /*0030*/ 	.string	""
        /*0030*/ 	.string	"ptxas"
        /*0030*/ 	.string	"Cuda compilation tools, release 13.0, V13.0.88"
        /*0030*/ 	.string	"Build cuda_13.0.r13.0/compiler.36424714_0"
        /*0030*/ 	.string	"-arch sm_100 -m 64 "



//--------------------- .note.nv.cuinfo           --------------------------
	.section	.note.nv.cuinfo,"",@"SHT_NOTE"
	.sectionflags	@"SHF_NOTE_NV_CUINFO"
        /*0018*/ 	.short	0x0002
        /*001a*/ 	.short	0x0064
        /*001c*/ 	.short	0x0082
	.zero		2


//--------------------- .nv.info                  --------------------------
	.section	.nv.info,"",@"SHT_CUDA_INFO"
	.align	4


	//----- nvinfo : EIATTR_REGCOUNT
	.align		4
        /*0000*/ 	.byte	0x04, 0x2f
        /*0002*/ 	.short	(.L_1 - .L_0)
	.align		4
.L_0:
        /*0004*/ 	.word	index@(_Z34update_input_hidden_weights_kernelPKdS0_PdS1_iiid)
        /*0008*/ 	.word	0x00000020


	//----- nvinfo : EIATTR_FRAME_SIZE
	.align		4
.L_1:
        /*000c*/ 	.byte	0x04, 0x11
        /*000e*/ 	.short	(.L_3 - .L_2)
	.align		4
.L_2:
        /*0010*/ 	.word	index@($__internal_3_$__cuda_sm20_div_rn_f64_full)
        /*0014*/ 	.word	0x00000000


	//----- nvinfo : EIATTR_FRAME_SIZE
	.align		4
.L_3:
        /*0018*/ 	.byte	0x04, 0x11
        /*001a*/ 	.short	(.L_5 - .L_4)
	.align		4
.L_4:
        /*001c*/ 	.word	index@(_Z34update_input_hidden_weights_kernelPKdS0_PdS1_iiid)
        /*0020*/ 	.word	0x00000000


	//----- nvinfo : EIATTR_REGCOUNT
	.align		4
.L_5:
        /*0024*/ 	.byte	0x04, 0x2f
        /*0026*/ 	.short	(.L_7 - .L_6)
	.align		4
.L_6:
        /*0028*/ 	.word	index@(_Z43update_input_hidden_weights_kernel_advancedPKdS0_PdS1_iiid)
        /*002c*/ 	.word	0x00000020


	//----- nvinfo : EIATTR_FRAME_SIZE
	.align		4
.L_7:
        /*0030*/ 	.byte	0x04, 0x11
        /*0032*/ 	.short	(.L_9 - .L_8)
	.align		4
.L_8:
        /*0034*/ 	.word	index@($__internal_2_$__cuda_sm20_div_rn_f64_full)
        /*0038*/ 	.word	0x00000000


	//----- nvinfo : EIATTR_FRAME_SIZE
	.align		4
.L_9:
        /*003c*/ 	.byte	0x04, 0x11
        /*003e*/ 	.short	(.L_11 - .L_10)
	.align		4
.L_10:
        /*0040*/ 	.word	index@(_Z43update_input_hidden_weights_kernel_advancedPKdS0_PdS1_iiid)
        /*0044*/ 	.word	0x00000000


	//----- nvinfo : EIATTR_REGCOUNT
	.align		4
.L_11:
        /*0048*/ 	.byte	0x04, 0x2f
        /*004a*/ 	.short	(.L_13 - .L_12)
	.align		4
.L_12:
        /*004c*/ 	.word	index@(_Z46update_input_hidden_weights_kernel_vectorized2PKdS0_PdS1_iiid)
        /*0050*/ 	.word	0x00000020


	//----- nvinfo : EIATTR_FRAME_SIZE
	.align		4
.L_13:
        /*0054*/ 	.byte	0x04, 0x11
        /*0056*/ 	.short	(.L_15 - .L_14)
	.align		4
.L_14:
        /*0058*/ 	.word	index@($__internal_1_$__cuda_sm20_div_rn_f64_full)
        /*005c*/ 	.word	0x00000000


	//----- nvinfo : EIATTR_FRAME_SIZE
	.align		4
.L_15:
        /*0060*/ 	.byte	0x04, 0x11
        /*0062*/ 	.short	(.L_17 - .L_16)
	.align		4
.L_16:
        /*0064*/ 	.word	index@(_Z46update_input_hidden_weights_kernel_vectorized2PKdS0_PdS1_iiid)
        /*0068*/ 	.word	0x00000000


	//----- nvinfo : EIATTR_REGCOUNT
	.align		4
.L_17:
        /*006c*/ 	.byte	0x04, 0x2f
        /*006e*/ 	.short	(.L_19 - .L_18)
	.align		4
.L_18:
        /*0070*/ 	.word	index@(_Z46update_input_hidden_weights_kernel_vectorized4PKdS0_PdS1_iiid)
        /*0074*/ 	.word	0x00000020


	//----- nvinfo : EIATTR_FRAME_SIZE
	.align		4
.L_19:
        /*0078*/ 	.byte	0x04, 0x11
        /*007a*/ 	.short	(.L_21 - .L_20)
	.align		4
.L_20:
        /*007c*/ 	.word	index@($__internal_0_$__cuda_sm20_div_rn_f64_full)
        /*0080*/ 	.word	0x00000000


	//----- nvinfo : EIATTR_FRAME_SIZE
	.align		4
.L_21:
        /*0084*/ 	.byte	0x04, 0x11
        /*0086*/ 	.short	(.L_23 - .L_22)
	.align		4
.L_22:
        /*0088*/ 	.word	index@(_Z46update_input_hidden_weights_kernel_vectorized4PKdS0_PdS1_iiid)
        /*008c*/ 	.word	0x00000000


	//----- nvinfo : EIATTR_MIN_STACK_SIZE
	.align		4
.L_23:
        /*0090*/ 	.byte	0x04, 0x12
        /*0092*/ 	.short	(.L_25 - .L_24)
	.align		4
.L_24:
        /*0094*/ 	.word	index@(_Z46update_input_hidden_weights_kernel_vectorized4PKdS0_PdS1_iiid)
        /*0098*/ 	.word	0x00000000


	//----- nvinfo : EIATTR_MIN_STACK_SIZE
	.align		4
.L_25:
        /*009c*/ 	.byte	0x04, 0x12
        /*009e*/ 	.short	(.L_27 - .L_26)
	.align		4
.L_26:
        /*00a0*/ 	.word	index@(_Z46update_input_hidden_weights_kernel_vectorized2PKdS0_PdS1_iiid)
        /*00a4*/ 	.word	0x00000000


	//----- nvinfo : EIATTR_MIN_STACK_SIZE
	.align		4
.L_27:
        /*00a8*/ 	.byte	0x04, 0x12
        /*00aa*/ 	.short	(.L_29 - .L_28)
	.align		4
.L_28:
        /*00ac*/ 	.word	index@(_Z43update_input_hidden_weights_kernel_advancedPKdS0_PdS1_iiid)
        /*00b0*/ 	.word	0x00000000


	//----- nvinfo : EIATTR_MIN_STACK_SIZE
	.align		4
.L_29:
        /*00b4*/ 	.byte	0x04, 0x12
        /*00b6*/ 	.short	(.L_31 - .L_30)
	.align		4
.L_30:
        /*00b8*/ 	.word	index@(_Z34update_input_hidden_weights_kernelPKdS0_PdS1_iiid)
        /*00bc*/ 	.word	0x00000000
.L_31:


//--------------------- .nv.compat                --------------------------
	.section	.nv.compat,"",@"SHT_CUDA_COMPAT_INFO"
	.align	4
        /*0000*/ 	.byte	0x02, 0x09, 0x00, 0x00, 0x02, 0x02, 0x01, 0x00, 0x02, 0x05, 0x05, 0x00, 0x03, 0x07, 0x01, 0x01
        /*0010*/ 	.byte	0x02, 0x03, 0x00, 0x00, 0x02, 0x06, 0x01, 0x00, 0x04, 0x0b, 0x08, 0x00, 0x01, 0x00, 0x00, 0x00
        /*0020*/ 	.byte	0x00, 0x00, 0x00, 0x00


//--------------------- .nv.info._Z46update_input_hidden_weights_kernel_vectorized4PKdS0_PdS1_iiid --------------------------
	.section	.nv.info._Z46update_input_hidden_weights_kernel_vectorized4PKdS0_PdS1_iiid,"",@"SHT_CUDA_INFO"
	.sectionflags	@""
	.align	4


	//----- nvinfo : EIATTR_CUDA_API_VERSION
	.align		4
        /*0000*/ 	.byte	0x04, 0x37
        /*0002*/ 	.short	(.L_33 - .L_32)
.L_32:
        /*0004*/ 	.word	0x00000082


	//----- nvinfo : EIATTR_KPARAM_INFO
	.align		4
.L_33:
        /*0008*/ 	.byte	0x04, 0x17
        /*000a*/ 	.short	(.L_35 - .L_34)
.L_34:
        /*000c*/ 	.word	0x00000000
        /*0010*/ 	.short	0x0007
        /*0012*/ 	.short	0x0030
        /*0014*/ 	.byte	0x00, 0xf0, 0x21, 0x00


	//----- nvinfo : EIATTR_KPARAM_INFO
	.align		4
.L_35:
        /*0018*/ 	.byte	0x04, 0x17
        /*001a*/ 	.short	(.L_37 - .L_36)
.L_36:
        /*001c*/ 	.word	0x00000000
        /*0020*/ 	.short	0x0006
        /*0022*/ 	.short	0x0028
        /*0024*/ 	.byte	0x00, 0xf0, 0x11, 0x00


	//----- nvinfo : EIATTR_KPARAM_INFO
	.align		4
.L_37:
        /*0028*/ 	.byte	0x04, 0x17
        /*002a*/ 	.short	(.L_39 - .L_38)
.L_38:
        /*002c*/ 	.word	0x00000000
        /*0030*/ 	.short	0x0005
        /*0032*/ 	.short	0x0024
        /*0034*/ 	.byte	0x00, 0xf0, 0x11, 0x00


	//----- nvinfo : EIATTR_KPARAM_INFO
	.align		4
.L_39:
        /*0038*/ 	.byte	0x04, 0x17
        /*003a*/ 	.short	(.L_41 - .L_40)
.L_40:
        /*003c*/ 	.word	0x00000000
        /*0040*/ 	.short	0x0004
        /*0042*/ 	.short	0x0020
        /*0044*/ 	.byte	0x00, 0xf0, 0x11, 0x00


	//----- nvinfo : EIATTR_KPARAM_INFO
	.align		4
.L_41:
        /*0048*/ 	.byte	0x04, 0x17
        /*004a*/ 	.short	(.L_43 - .L_42)
.L_42:
        /*004c*/ 	.word	0x00000000
        /*0050*/ 	.short	0x0003
        /*0052*/ 	.short	0x0018
        /*0054*/ 	.byte	0x00, 0xf5, 0x21, 0x00


	//----- nvinfo : EIATTR_KPARAM_INFO
	.align		4
.L_43:
        /*0058*/ 	.byte	0x04, 0x17
        /*005a*/ 	.short	(.L_45 - .L_44)
.L_44:
        /*005c*/ 	.word	0x00000000
        /*0060*/ 	.short	0x0002
        /*0062*/ 	.short	0x0010
        /*0064*/ 	.byte	0x00, 0xf5, 0x21, 0x00


	//----- nvinfo : EIATTR_KPARAM_INFO
	.align		4
.L_45:
        /*0068*/ 	.byte	0x04, 0x17
        /*006a*/ 	.short	(.L_47 - .L_46)
.L_46:
        /*006c*/ 	.word	0x00000000
        /*0070*/ 	.short	0x0001
        /*0072*/ 	.short	0x0008
        /*0074*/ 	.byte	0x00, 0xf5, 0x21, 0x00


	//----- nvinfo : EIATTR_KPARAM_INFO
	.align		4
.L_47:
        /*0078*/ 	.byte	0x04, 0x17
        /*007a*/ 	.short	(.L_49 - .L_48)
.L_48:
        /*007c*/ 	.word	0x00000000
        /*0080*/ 	.short	0x0000
        /*0082*/ 	.short	0x0000
        /*0084*/ 	.byte	0x00, 0xf5, 0x21, 0x00


	//----- nvinfo : EIATTR_SPARSE_MMA_MASK
	.align		4
.L_49:
        /*0088*/ 	.byte	0x03, 0x50
        /*008a*/ 	.short	0x0000


	//----- nvinfo : EIATTR_MAXREG_COUNT
	.align		4
        /*008c*/ 	.byte	0x03, 0x1b
        /*008e*/ 	.short	0x00ff


	//----- nvinfo : EIATTR_NUM_BARRIERS
	.align		4
        /*0090*/ 	.byte	0x02, 0x4c
        /*0092*/ 	.byte	0x01
	.zero		1


	//----- nvinfo : EIATTR_MERCURY_ISA_VERSION
	.align		4
        /*0094*/ 	.byte	0x03, 0x5f
        /*0096*/ 	.short	0x0101


	//----- nvinfo : EIATTR_VRC_CTA_INIT_COUNT
	.align		4
        /*0098*/ 	.byte	0x02, 0x4a
	.zero		1
	.zero		1


	//----- nvinfo : EIATTR_EXIT_INSTR_OFFSETS
	.align		4
        /*009c*/ 	.byte	0x04, 0x1c
        /*009e*/ 	.short	(.L_51 - .L_50)


	//   ....[0]....
.L_50:
        /*00a0*/ 	.word	0x000000a0


	//   ....[1]....
        /*00a4*/ 	.word	0x00001b90


	//   ....[2]....
        /*00a8*/ 	.word	0x00001d80


	//----- nvinfo : EIATTR_CRS_STACK_SIZE
	.align		4
.L_51:
        /*00ac*/ 	.byte	0x04, 0x1e
        /*00ae*/ 	.short	(.L_53 - .L_52)
.L_52:
        /*00b0*/ 	.word	0x00000000


	//----- nvinfo : EIATTR_CBANK_PARAM_SIZE
	.align		4
.L_53:
        /*00b4*/ 	.byte	0x03, 0x19
        /*00b6*/ 	.short	0x0038


	//----- nvinfo : EIATTR_PARAM_CBANK
	.align		4
        /*00b8*/ 	.byte	0x04, 0x0a
        /*00ba*/ 	.short	(.L_55 - .L_54)
	.align		4
.L_54:
        /*00bc*/ 	.word	index@(.nv.constant0._Z46update_input_hidden_weights_kernel_vectorized4PKdS0_PdS1_iiid)
        /*00c0*/ 	.short	0x0380
        /*00c2*/ 	.short	0x0038


	//----- nvinfo : EIATTR_SW_WAR
	.align		4
.L_55:
        /*00c4*/ 	.byte	0x04, 0x36
        /*00c6*/ 	.short	(.L_57 - .L_56)
.L_56:
        /*00c8*/ 	.word	0x00000008
.L_57:


//--------------------- .nv.info._Z46update_input_hidden_weights_kernel_vectorized2PKdS0_PdS1_iiid --------------------------
	.section	.nv.info._Z46update_input_hidden_weights_kernel_vectorized2PKdS0_PdS1_iiid,"",@"SHT_CUDA_INFO"
	.sectionflags	@""
	.align	4


	//----- nvinfo : EIATTR_CUDA_API_VERSION
	.align		4
        /*0000*/ 	.byte	0x04, 0x37
        /*0002*/ 	.short	(.L_59 - .L_58)
.L_58:
        /*0004*/ 	.word	0x00000082


	//----- nvinfo : EIATTR_KPARAM_INFO
	.align		4
.L_59:
        /*0008*/ 	.byte	0x04, 0x17
        /*000a*/ 	.short	(.L_61 - .L_60)
.L_60:
        /*000c*/ 	.word	0x00000000
        /*0010*/ 	.short	0x0007
        /*0012*/ 	.short	0x0030
        /*0014*/ 	.byte	0x00, 0xf0, 0x21, 0x00


	//----- nvinfo : EIATTR_KPARAM_INFO
	.align		4
.L_61:
        /*0018*/ 	.byte	0x04, 0x17
        /*001a*/ 	.short	(.L_63 - .L_62)
.L_62:
        /*001c*/ 	.word	0x00000000
        /*0020*/ 	.short	0x0006
        /*0022*/ 	.short	0x0028
        /*0024*/ 	.byte	0x00, 0xf0, 0x11, 0x00


	//----- nvinfo : EIATTR_KPARAM_INFO
	.align		4
.L_63:
        /*0028*/ 	.byte	0x04, 0x17
        /*002a*/ 	.short	(.L_65 - .L_64)
.L_64:
        /*002c*/ 	.word	0x00000000
        /*0030*/ 	.short	0x0005
        /*0032*/ 	.short	0x0024
        /*0034*/ 	.byte	0x00, 0xf0, 0x11, 0x00


	//----- nvinfo : EIATTR_KPARAM_INFO
	.align		4
.L_65:
        /*0038*/ 	.byte	0x04, 0x17
        /*003a*/ 	.short	(.L_67 - .L_66)
.L_66:
        /*003c*/ 	.word	0x00000000
        /*0040*/ 	.short	0x0004
        /*0042*/ 	.short	0x0020
        /*0044*/ 	.byte	0x00, 0xf0, 0x11, 0x00


	//----- nvinfo : EIATTR_KPARAM_INFO
	.align		4
.L_67:
        /*0048*/ 	.byte	0x04, 0x17
        /*004a*/ 	.short	(.L_69 - .L_68)
.L_68:
        /*004c*/ 	.word	0x00000000
        /*0050*/ 	.short	0x0003
        /*0052*/ 	.short	0x0018
        /*0054*/ 	.byte	0x00, 0xf5, 0x21, 0x00


	//----- nvinfo : EIATTR_KPARAM_INFO
	.align		4
.L_69:
        /*0058*/ 	.byte	0x04, 0x17
        /*005a*/ 	.short	(.L_71 - .L_70)
.L_70:
        /*005c*/ 	.word	0x00000000
        /*0060*/ 	.short	0x0002
        /*0062*/ 	.short	0x0010
        /*0064*/ 	.byte	0x00, 0xf5, 0x21, 0x00


	//----- nvinfo : EIATTR_KPARAM_INFO
	.align		4
.L_71:
        /*0068*/ 	.byte	0x04, 0x17
        /*006a*/ 	.short	(.L_73 - .L_72)
.L_72:
        /*006c*/ 	.word	0x00000000
        /*0070*/ 	.short	0x0001
        /*0072*/ 	.short	0x0008
        /*0074*/ 	.byte	0x00, 0xf5, 0x21, 0x00


	//----- nvinfo : EIATTR_KPARAM_INFO
	.align		4
.L_73:
        /*0078*/ 	.byte	0x04, 0x17
        /*007a*/ 	.short	(.L_75 - .L_74)
.L_74:
        /*007c*/ 	.word	0x00000000
        /*0080*/ 	.short	0x0000
        /*0082*/ 	.short	0x0000
        /*0084*/ 	.byte	0x00, 0xf5, 0x21, 0x00


	//----- nvinfo : EIATTR_SPARSE_MMA_MASK
	.align		4
.L_75:
        /*0088*/ 	.byte	0x03, 0x50
        /*008a*/ 	.short	0x0000


	//----- nvinfo : EIATTR_MAXREG_COUNT
	.align		4
        /*008c*/ 	.byte	0x03, 0x1b
        /*008e*/ 	.short	0x00ff


	//----- nvinfo : EIATTR_NUM_BARRIERS
	.align		4
        /*0090*/ 	.byte	0x02, 0x4c
        /*0092*/ 	.byte	0x01
	.zero		1


	//----- nvinfo : EIATTR_MERCURY_ISA_VERSION
	.align		4
        /*0094*/ 	.byte	0x03, 0x5f
        /*0096*/ 	.short	0x0101


	//----- nvinfo : EIATTR_VRC_CTA_INIT_COUNT
	.align		4
        /*0098*/ 	.byte	0x02, 0x4a
	.zero		1
	.zero		1


	//----- nvinfo : EIATTR_EXIT_INSTR_OFFSETS
	.align		4
        /*009c*/ 	.byte	0x04, 0x1c
        /*009e*/ 	.short	(.L_77 - .L_76)


	//   ....[0]....
.L_76:
        /*00a0*/ 	.word	0x000000a0


	//   ....[1]....
        /*00a4*/ 	.word	0x00001110


	//   ....[2]....
        /*00a8*/ 	.word	0x00001300


	//----- nvinfo : EIATTR_CRS_STACK_SIZE
	.align		4
.L_77:
        /*00ac*/ 	.byte	0x04, 0x1e
        /*00ae*/ 	.short	(.L_79 - .L_78)
.L_78:
        /*00b0*/ 	.word	0x00000000


	//----- nvinfo : EIATTR_CBANK_PARAM_SIZE
	.align		4
.L_79:
        /*00b4*/ 	.byte	0x03, 0x19
        /*00b6*/ 	.short	0x0038


	//----- nvinfo : EIATTR_PARAM_CBANK
	.align		4
        /*00b8*/ 	.byte	0x04, 0x0a
        /*00ba*/ 	.short	(.L_81 - .L_80)
	.align		4
.L_80:
        /*00bc*/ 	.word	index@(.nv.constant0._Z46update_input_hidden_weights_kernel_vectorized2PKdS0_PdS1_iiid)
        /*00c0*/ 	.short	0x0380
        /*00c2*/ 	.short	0x0038


	//----- nvinfo : EIATTR_SW_WAR
	.align		4
.L_81:
        /*00c4*/ 	.byte	0x04, 0x36
        /*00c6*/ 	.short	(.L_83 - .L_82)
.L_82:
        /*00c8*/ 	.word	0x00000008
.L_83:


//--------------------- .nv.info._Z43update_input_hidden_weights_kernel_advancedPKdS0_PdS1_iiid --------------------------
	.section	.nv.info._Z43update_input_hidden_weights_kernel_advancedPKdS0_PdS1_iiid,"",@"SHT_CUDA_INFO"
	.sectionflags	@""
	.align	4


	//----- nvinfo : EIATTR_CUDA_API_VERSION
	.align		4
        /*0000*/ 	.byte	0x04, 0x37
        /*0002*/ 	.short	(.L_85 - .L_84)
.L_84:
        /*0004*/ 	.word	0x00000082


	//----- nvinfo : EIATTR_KPARAM_INFO
	.align		4
.L_85:
        /*0008*/ 	.byte	0x04, 0x17
        /*000a*/ 	.short	(.L_87 - .L_86)
.L_86:
        /*000c*/ 	.word	0x00000000
        /*0010*/ 	.short	0x0007
        /*0012*/ 	.short	0x0030
        /*0014*/ 	.byte	0x00, 0xf0, 0x21, 0x00


	//----- nvinfo : EIATTR_KPARAM_INFO
	.align		4
.L_87:
        /*0018*/ 	.byte	0x04, 0x17
        /*001a*/ 	.short	(.L_89 - .L_88)
.L_88:
        /*001c*/ 	.word	0x00000000
        /*0020*/ 	.short	0x0006
        /*0022*/ 	.short	0x0028
        /*0024*/ 	.byte	0x00, 0xf0, 0x11, 0x00


	//----- nvinfo : EIATTR_KPARAM_INFO
	.align		4
.L_89:
        /*0028*/ 	.byte	0x04, 0x17
        /*002a*/ 	.short	(.L_91 - .L_90)
.L_90:
        /*002c*/ 	.word	0x00000000
        /*0030*/ 	.short	0x0005
        /*0032*/ 	.short	0x0024
        /*0034*/ 	.byte	0x00, 0xf0, 0x11, 0x00


	//----- nvinfo : EIATTR_KPARAM_INFO
	.align		4
.L_91:
        /*0038*/ 	.byte	0x04, 0x17
        /*003a*/ 	.short	(.L_93 - .L_92)
.L_92:
        /*003c*/ 	.word	0x00000000
        /*0040*/ 	.short	0x0004
        /*0042*/ 	.short	0x0020
        /*0044*/ 	.byte	0x00, 0xf0, 0x11, 0x00


	//----- nvinfo : EIATTR_KPARAM_INFO
	.align		4
.L_93:
        /*0048*/ 	.byte	0x04, 0x17
        /*004a*/ 	.short	(.L_95 - .L_94)
.L_94:
        /*004c*/ 	.word	0x00000000
        /*0050*/ 	.short	0x0003
        /*0052*/ 	.short	0x0018
        /*0054*/ 	.byte	0x00, 0xf5, 0x21, 0x00


	//----- nvinfo : EIATTR_KPARAM_INFO
	.align		4
.L_95:
        /*0058*/ 	.byte	0x04, 0x17
        /*005a*/ 	.short	(.L_97 - .L_96)
.L_96:
        /*005c*/ 	.word	0x00000000
        /*0060*/ 	.short	0x0002
        /*0062*/ 	.short	0x0010
        /*0064*/ 	.byte	0x00, 0xf5, 0x21, 0x00


	//----- nvinfo : EIATTR_KPARAM_INFO
	.align		4
.L_97:
        /*0068*/ 	.byte	0x04, 0x17
        /*006a*/ 	.short	(.L_99 - .L_98)
.L_98:
        /*006c*/ 	.word	0x00000000
        /*0070*/ 	.short	0x0001
        /*0072*/ 	.short	0x0008
        /*0074*/ 	.byte	0x00, 0xf5, 0x21, 0x00


	//----- nvinfo : EIATTR_KPARAM_INFO
	.align		4
.L_99:
        /*0078*/ 	.byte	0x04, 0x17
        /*007a*/ 	.short	(.L_101 - .L_100)
.L_100:
        /*007c*/ 	.word	0x00000000
        /*0080*/ 	.short	0x0000
        /*0082*/ 	.short	0x0000
        /*0084*/ 	.byte	0x00, 0xf5, 0x21, 0x00


	//----- nvinfo : EIATTR_SPARSE_MMA_MASK
	.align		4
.L_101:
        /*0088*/ 	.byte	0x03, 0x50
        /*008a*/ 	.short	0x0000


	//----- nvinfo : EIATTR_MAXREG_COUNT
	.align		4
        /*008c*/ 	.byte	0x03, 0x1b
        /*008e*/ 	.short	0x00ff


	//----- nvinfo : EIATTR_MERCURY_ISA_VERSION
	.align		4
        /*0090*/ 	.byte	0x03, 0x5f
        /*0092*/ 	.short	0x0101


	//----- nvinfo : EIATTR_VRC_CTA_INIT_COUNT
	.align		4
        /*0094*/ 	.byte	0x02, 0x4a
	.zero		1
	.zero		1


	//----- nvinfo : EIATTR_EXIT_INSTR_OFFSETS
	.align		4
        /*0098*/ 	.byte	0x04, 0x1c
        /*009a*/ 	.short	(.L_103 - .L_102)


	//   ....[0]....
.L_102:
        /*009c*/ 	.word	0x00000080


	//   ....[1]....
        /*00a0*/ 	.word	0x00002d70


	//   ....[2]....
        /*00a4*/ 	.word	0x00002f60


	//----- nvinfo : EIATTR_CRS_STACK_SIZE
	.align		4
.L_103:
        /*00a8*/ 	.byte	0x04, 0x1e
        /*00aa*/ 	.short	(.L_105 - .L_104)
.L_104:
        /*00ac*/ 	.word	0x00000000


	//----- nvinfo : EIATTR_CBANK_PARAM_SIZE
	.align		4
.L_105:
        /*00b0*/ 	.byte	0x03, 0x19
        /*00b2*/ 	.short	0x0038


	//----- nvinfo : EIATTR_PARAM_CBANK
	.align		4
        /*00b4*/ 	.byte	0x04, 0x0a
        /*00b6*/ 	.short	(.L_107 - .L_106)
	.align		4
.L_106:
        /*00b8*/ 	.word	index@(.nv.constant0._Z43update_input_hidden_weights_kernel_advancedPKdS0_PdS1_iiid)
        /*00bc*/ 	.short	0x0380
        /*00be*/ 	.short	0x0038


	//----- nvinfo : EIATTR_SW_WAR
	.align		4
.L_107:
        /*00c0*/ 	.byte	0x04, 0x36
        /*00c2*/ 	.short	(.L_109 - .L_108)
.L_108:
        /*00c4*/ 	.word	0x00000008
.L_109:


//--------------------- .nv.info._Z34update_input_hidden_weights_kernelPKdS0_PdS1_iiid --------------------------
	.section	.nv.info._Z34update_input_hidden_weights_kernelPKdS0_PdS1_iiid,"",@"SHT_CUDA_INFO"
	.sectionflags	@""
	.align	4


	//----- nvinfo : EIATTR_CUDA_API_VERSION
	.align		4
        /*0000*/ 	.byte	0x04, 0x37
        /*0002*/ 	.short	(.L_111 - .L_110)
.L_110:
        /*0004*/ 	.word	0x00000082


	//----- nvinfo : EIATTR_KPARAM_INFO
	.align		4
.L_111:
        /*0008*/ 	.byte	0x04, 0x17
        /*000a*/ 	.short	(.L_113 - .L_112)
.L_112:
        /*000c*/ 	.word	0x00000000
        /*0010*/ 	.short	0x0007
        /*0012*/ 	.short	0x0030
        /*0014*/ 	.byte	0x00, 0xf0, 0x21, 0x00


	//----- nvinfo : EIATTR_KPARAM_INFO
	.align		4
.L_113:
        /*0018*/ 	.byte	0x04, 0x17
        /*001a*/ 	.short	(.L_115 - .L_114)
.L_114:
        /*001c*/ 	.word	0x00000000
        /*0020*/ 	.short	0x0006
        /*0022*/ 	.short	0x0028
        /*0024*/ 	.byte	0x00, 0xf0, 0x11, 0x00


	//----- nvinfo : EIATTR_KPARAM_INFO
	.align		4
.L_115:
        /*0028*/ 	.byte	0x04, 0x17
        /*002a*/ 	.short	(.L_117 - .L_116)
.L_116:
        /*002c*/ 	.word	0x00000000
        /*0030*/ 	.short	0x0005
        /*0032*/ 	.short	0x0024
        /*0034*/ 	.byte	0x00, 0xf0, 0x11, 0x00


	//----- nvinfo : EIATTR_KPARAM_INFO
	.align		4
.L_117:
        /*0038*/ 	.byte	0x04, 0x17
        /*003a*/ 	.short	(.L_119 - .L_118)
.L_118:
        /*003c*/ 	.word	0x00000000
        /*0040*/ 	.short	0x0004
        /*0042*/ 	.short	0x0020
        /*0044*/ 	.byte	0x00, 0xf0, 0x11, 0x00


	//----- nvinfo : EIATTR_KPARAM_INFO
	.align		4
.L_119:
        /*0048*/ 	.byte	0x04, 0x17
        /*004a*/ 	.short	(.L_121 - .L_120)
.L_120:
        /*004c*/ 	.word	0x00000000
        /*0050*/ 	.short	0x0003
        /*0052*/ 	.short	0x0018
        /*0054*/ 	.byte	0x00, 0xf5, 0x21, 0x00


	//----- nvinfo : EIATTR_KPARAM_INFO
	.align		4
.L_121:
        /*0058*/ 	.byte	0x04, 0x17
        /*005a*/ 	.short	(.L_123 - .L_122)
.L_122:
        /*005c*/ 	.word	0x00000000
        /*0060*/ 	.short	0x0002
        /*0062*/ 	.short	0x0010
        /*0064*/ 	.byte	0x00, 0xf5, 0x21, 0x00


	//----- nvinfo : EIATTR_KPARAM_INFO
	.align		4
.L_123:
        /*0068*/ 	.byte	0x04, 0x17
        /*006a*/ 	.short	(.L_125 - .L_124)
.L_124:
        /*006c*/ 	.word	0x00000000
        /*0070*/ 	.short	0x0001
        /*0072*/ 	.short	0x0008
        /*0074*/ 	.byte	0x00, 0xf5, 0x21, 0x00


	//----- nvinfo : EIATTR_KPARAM_INFO
	.align		4
.L_125:
        /*0078*/ 	.byte	0x04, 0x17
        /*007a*/ 	.short	(.L_127 - .L_126)
.L_126:
        /*007c*/ 	.word	0x00000000
        /*0080*/ 	.short	0x0000
        /*0082*/ 	.short	0x0000
        /*0084*/ 	.byte	0x00, 0xf5, 0x21, 0x00


	//----- nvinfo : EIATTR_SPARSE_MMA_MASK
	.align		4
.L_127:
        /*0088*/ 	.byte	0x03, 0x50
        /*008a*/ 	.short	0x0000


	//----- nvinfo : EIATTR_MAXREG_COUNT
	.align		4
        /*008c*/ 	.byte	0x03, 0x1b
        /*008e*/ 	.short	0x00ff


	//----- nvinfo : EIATTR_NUM_BARRIERS
	.align		4
        /*0090*/ 	.byte	0x02, 0x4c
        /*0092*/ 	.byte	0x01
	.zero		1


	//----- nvinfo : EIATTR_MERCURY_ISA_VERSION
	.align		4
        /*0094*/ 	.byte	0x03, 0x5f
        /*0096*/ 	.short	0x0101


	//----- nvinfo : EIATTR_VRC_CTA_INIT_COUNT
	.align		4
        /*0098*/ 	.byte	0x02, 0x4a
	.zero		1
	.zero		1


	//----- nvinfo : EIATTR_EXIT_INSTR_OFFSETS
	.align		4
        /*009c*/ 	.byte	0x04, 0x1c
        /*009e*/ 	.short	(.L_129 - .L_128)


	//   ....[0]....
.L_128:
        /*00a0*/ 	.word	0x00000150


	//   ....[1]....
        /*00a4*/ 	.word	0x000011b0


	//   ....[2]....
        /*00a8*/ 	.word	0x000013b0


	//----- nvinfo : EIATTR_CRS_STACK_SIZE
	.align		4
.L_129:
        /*00ac*/ 	.byte	0x04, 0x1e
        /*00ae*/ 	.short	(.L_131 - .L_130)
.L_130:
        /*00b0*/ 	.word	0x00000000


	//----- nvinfo : EIATTR_CBANK_PARAM_SIZE
	.align		4
.L_131:
        /*00b4*/ 	.byte	0x03, 0x19
        /*00b6*/ 	.short	0x0038


	//----- nvinfo : EIATTR_PARAM_CBANK
	.align		4
        /*00b8*/ 	.byte	0x04, 0x0a
        /*00ba*/ 	.short	(.L_133 - .L_132)
	.align		4
.L_132:
        /*00bc*/ 	.word	index@(.nv.constant0._Z34update_input_hidden_weights_kernelPKdS0_PdS1_iiid)
        /*00c0*/ 	.short	0x0380
        /*00c2*/ 	.short	0x0038


	//----- nvinfo : EIATTR_SW_WAR
	.align		4
.L_133:
        /*00c4*/ 	.byte	0x04, 0x36
        /*00c6*/ 	.short	(.L_135 - .L_134)
.L_134:
        /*00c8*/ 	.word	0x00000008
.L_135:


//--------------------- .nv.callgraph             --------------------------
	.section	.nv.callgraph,"",@"SHT_CUDA_CALLGRAPH"
	.align	4
	.sectionentsize	8
	.align		4
        /*0000*/ 	.word	0x00000000
	.align		4
        /*0004*/ 	.word	0xffffffff
	.align		4
        /*0008*/ 	.word	0x00000000
	.align		4
        /*000c*/ 	.word	0xfffffffe
	.align		4
        /*0010*/ 	.word	0x00000000
	.align		4
        /*0014*/ 	.word	0xfffffffd
	.align		4
        /*0018*/ 	.word	0x00000000
	.align		4
        /*001c*/ 	.word	0xfffffffc


//--------------------- .text._Z46update_input_hidden_weights_kernel_vectorized4PKdS0_PdS1_iiid --------------------------
	.section	.text._Z46update_input_hidden_weights_kernel_vectorized4PKdS0_PdS1_iiid,"ax",@progbits
	.align	128
        .global         _Z46update_input_hidden_weights_kernel_vectorized4PKdS0_PdS1_iiid
        .type           _Z46update_input_hidden_weights_kernel_vectorized4PKdS0_PdS1_iiid,@function
        .size           _Z46update_input_hidden_weights_kernel_vectorized4PKdS0_PdS1_iiid,(.L_x_142 - _Z46update_input_hidden_weights_kernel_vectorized4PKdS0_PdS1_iiid)
        .other          _Z46update_input_hidden_weights_kernel_vectorized4PKdS0_PdS1_iiid,@"STO_CUDA_ENTRY STV_DEFAULT"
_Z46update_input_hidden_weights_kernel_vectorized4PKdS0_PdS1_iiid:
.text._Z46update_input_hidden_weights_kernel_vectorized4PKdS0_PdS1_iiid:
[----:B------:R-:W-:Y:S01]  /*0000*/  LDC R1, c[0x0][0x37c] ;  /* 0x0000df00ff017b82 */ /* 0x000fe20000000800 */
[----:B------:R-:W0:Y:S07]  /*0010*/  S2R R8, SR_TID.X ;  /* 0x0000000000087919 */ /* 0x000e2e0000002100 */
[----:B------:R-:W0:Y:S01]  /*0020*/  S2UR UR4, SR_CTAID.X ;  /* 0x00000000000479c3 */ /* 0x000e220000002500 */
[----:B------:R-:W1:Y:S07]  /*0030*/  LDCU.64 UR6, c[0x0][0x3a0] ;  /* 0x00007400ff0677ac */ /* 0x000e6e0008000a00 */
[----:B------:R-:W0:Y:S01]  /*0040*/  LDC R3, c[0x0][0x360] ;  /* 0x0000d800ff037b82 */ /* 0x000e220000000800 */
[----:B-1----:R-:W-:-:S02]  /*0050*/  IMAD.U32 R7, RZ, RZ, UR7 ;  /* 0x00000007ff077e24 */ /* 0x002fc4000f8e00ff */
[----:B------:R-:W-:Y:S02]  /*0060*/  IMAD.U32 R6, RZ, RZ, UR6 ;  /* 0x00000006ff067e24 */ /* 0x000fe4000f8e00ff */
[----:B0-----:R-:W-:Y:S02]  /*0070*/  IMAD R0, R3, UR4, R8 ;  /* 0x0000000403007c24 */ /* 0x001fe4000f8e0208 */
[----:B------:R-:W-:-:S05]  /*0080*/  IMAD R3, R7, R6, RZ ;  /* 0x0000000607037224 */ /* 0x000fca00078e02ff */
[----:B------:R-:W-:-:S13]  /*0090*/  ISETP.GE.AND P0, PT, R0, R3, PT ;  /* 0x000000030000720c */ /* 0x000fda0003f06270 */
[----:B------:R-:W-:Y:S05]  /*00a0*/  @P0 EXIT ;  /* 0x000000000000094d */ /* 0x000fea0003800000 */
[-C--:B------:R-:W-:Y:S01]  /*00b0*/  IABS R5, R7.reuse ;  /* 0x0000000700057213 */ /* 0x080fe20000000000 */
[----:B------:R-:W0:Y:S01]  /*00c0*/  S2UR UR5, SR_CgaCtaId ;  /* 0x00000000000579c3 */ /* 0x000e220000008800 */
[----:B------:R-:W-:Y:S01]  /*00d0*/  ISETP.GE.AND P1, PT, R8, R7, PT ;  /* 0x000000070800720c */ /* 0x000fe20003f26270 */
[----:B------:R-:W-:Y:S01]  /*00e0*/  UMOV UR4, 0x400 ;  /* 0x0000040000047882 */ /* 0x000fe20000000000 */
[----:B------:R-:W1:Y:S01]  /*00f0*/  I2F.RP R4, R5 ;  /* 0x0000000500047306 */ /* 0x000e620000209400 */
[----:B------:R-:W2:Y:S01]  /*0100*/  LDCU UR8, c[0x0][0x3a8] ;  /* 0x00007500ff0877ac */ /* 0x000ea20008000800 */
[----:B------:R-:W-:Y:S01]  /*0110*/  CS2R R16, SRZ ;  /* 0x0000000000107805 */ /* 0x000fe2000001ff00 */
[----:B------:R-:W3:Y:S05]  /*0120*/  LDCU.64 UR6, c[0x0][0x358] ;  /* 0x00006b00ff0677ac */ /* 0x000eea0008000a00 */
[----:B-1----:R-:W1:Y:S01]  /*0130*/  MUFU.RCP R4, R4 ;  /* 0x0000000400047308 */ /* 0x002e620000001000 */
[----:B--2---:R-:W-:-:S02]  /*0140*/  UISETP.GE.AND UP0, UPT, UR8, 0x4, UPT ;  /* 0x000000040800788c */ /* 0x004fc4000bf06270 */
[----:B0-----:R-:W-:Y:S02]  /*0150*/  ULEA UR4, UR5, UR4, 0x18 ;  /* 0x0000000405047291 */ /* 0x001fe4000f8ec0ff */
[----:B------:R-:W-:Y:S01]  /*0160*/  ULOP3.LUT UR5, UR8, 0xfffffffc, URZ, 0xc0, !UPT ;  /* 0xfffffffc08057892 */ /* 0x000fe2000f8ec0ff */
[----:B-1----:R-:W-:-:S04]  /*0170*/  IADD3 R2, PT, PT, R4, 0xffffffe, RZ ;  /* 0x0ffffffe04027810 */ /* 0x002fc80007ffe0ff */
[----:B------:R0:W1:Y:S02]  /*0180*/  F2I.FTZ.U32.TRUNC.NTZ R3, R2 ;  /* 0x0000000200037305 */ /* 0x000064000021f000 */
[----:B0-----:R-:W-:Y:S02]  /*0190*/  IMAD.MOV.U32 R2, RZ, RZ, RZ ;  /* 0x000000ffff027224 */ /* 0x001fe400078e00ff */
[----:B-1----:R-:W-:-:S04]  /*01a0*/  IMAD.MOV R10, RZ, RZ, -R3 ;  /* 0x000000ffff0a7224 */ /* 0x002fc800078e0a03 */
[----:B------:R-:W-:Y:S01]  /*01b0*/  IMAD R9, R10, R5, RZ ;  /* 0x000000050a097224 */ /* 0x000fe200078e02ff */
[----:B------:R-:W-:-:S03]  /*01c0*/  IABS R10, R0 ;  /* 0x00000000000a7213 */ /* 0x000fc60000000000 */
[----:B------:R-:W-:Y:S01]  /*01d0*/  IMAD.HI.U32 R3, R3, R9, R2 ;  /* 0x0000000903037227 */ /* 0x000fe200078e0002 */
[----:B------:R-:W-:-:S04]  /*01e0*/  LOP3.LUT R2, R0, R7, RZ, 0x3c, !PT ;  /* 0x0000000700027212 */ /* 0x000fc800078e3cff */
[----:B------:R-:W-:Y:S01]  /*01f0*/  ISETP.GE.AND P2, PT, R2, RZ, PT ;  /* 0x000000ff0200720c */ /* 0x000fe20003f46270 */
[----:B------:R-:W-:Y:S01]  /*0200*/  IMAD.HI.U32 R3, R3, R10, RZ ;  /* 0x0000000a03037227 */ /* 0x000fe200078e00ff */
[----:B------:R-:W-:-:S04]  /*0210*/  @!P1 LEA R2, R8, UR4, 0x3 ;  /* 0x0000000408029c11 */ /* 0x000fc8000f8e18ff */
[----:B------:R-:W-:Y:S01]  /*0220*/  IADD3 R4, PT, PT, -R3, RZ, RZ ;  /* 0x000000ff03047210 */ /* 0x000fe20007ffe1ff */
[----:B------:R0:W-:Y:S04]  /*0230*/  @!P1 STS.64 [R2], RZ ;  /* 0x000000ff02009388 */ /* 0x0001e80000000a00 */
[C---:B------:R-:W-:Y:S01]  /*0240*/  IMAD R4, R5.reuse, R4, R10 ;  /* 0x0000000405047224 */ /* 0x040fe200078e020a */
[----:B------:R-:W-:Y:S04]  /*0250*/  BAR.SYNC.DEFER_BLOCKING 0x0 ;  /* 0x0000000000007b1d */ /* 0x000fe80000010000 */
[----:B------:R-:W-:-:S13]  /*0260*/  ISETP.GT.U32.AND P3, PT, R5, R4, PT ;  /* 0x000000040500720c */ /* 0x000fda0003f64070 */
[----:B------:R-:W-:Y:S02]  /*0270*/  @!P3 IMAD.IADD R4, R4, 0x1, -R5 ;  /* 0x000000010404b824 */ /* 0x000fe400078e0a05 */
[----:B------:R-:W-:Y:S01]  /*0280*/  @!P3 VIADD R3, R3, 0x1 ;  /* 0x000000010303b836 */ /* 0x000fe20000000000 */
[----:B------:R-:W-:Y:S02]  /*0290*/  ISETP.NE.AND P3, PT, R7, RZ, PT ;  /* 0x000000ff0700720c */ /* 0x000fe40003f65270 */
[----:B------:R-:W-:Y:S02]  /*02a0*/  ISETP.GE.U32.AND P0, PT, R4, R5, PT ;  /* 0x000000050400720c */ /* 0x000fe40003f06070 */
[----:B------:R-:W-:-:S11]  /*02b0*/  MOV R5, UR5 ;  /* 0x0000000500057c02 */ /* 0x000fd60008000f00 */
[----:B------:R-:W-:-:S05]  /*02c0*/  @P0 IADD3 R3, PT, PT, R3, 0x1, RZ ;  /* 0x0000000103030810 */ /* 0x000fca0007ffe0ff */
[----:B------:R-:W-:Y:S01]  /*02d0*/  @!P2 IMAD.MOV R3, RZ, RZ, -R3 ;  /* 0x000000ffff03a224 */ /* 0x000fe200078e0a03 */
[----:B------:R-:W-:-:S05]  /*02e0*/  @!P3 LOP3.LUT R3, RZ, R7, RZ, 0x33, !PT ;  /* 0x00000007ff03b212 */ /* 0x000fca00078e33ff */
[----:B------:R-:W-:-:S04]  /*02f0*/  IMAD.MOV R4, RZ, RZ, -R3 ;  /* 0x000000ffff047224 */ /* 0x000fc800078e0a03 */
[----:B------:R-:W-:-:S05]  /*0300*/  IMAD R0, R7, R4, R0 ;  /* 0x0000000407007224 */ /* 0x000fca00078e0200 */
[----:B0-----:R-:W-:Y:S01]  /*0310*/  LEA R2, R0, UR4, 0x3 ;  /* 0x0000000400027c11 */ /* 0x001fe2000f8e18ff */
[----:B---3--:R-:W-:Y:S06]  /*0320*/  BRA.U !UP0, `(.L_x_0) ;  /* 0x0000000508dc7547 */ /* 0x008fec000b800000 */
[----:B------:R-:W-:Y:S01]  /*0330*/  VIADD R4, R5, 0xffffffff ;  /* 0xffffffff05047836 */ /* 0x000fe20000000000 */
[----:B------:R-:W-:Y:S01]  /*0340*/  UMOV UR4, URZ ;  /* 0x000000ff00047c82 */ /* 0x000fe20008000000 */
[----:B------:R-:W-:-:S03]  /*0350*/  CS2R R16, SRZ ;  /* 0x0000000000107805 */ /* 0x000fc6000001ff00 */
[----:B------:R-:W-:-:S13]  /*0360*/  ISETP.NE.AND P0, PT, R4, 0x3, PT ;  /* 0x000000030400780c */ /* 0x000fda0003f05270 */
[----:B------:R-:W-:Y:S05]  /*0370*/  @!P0 BRA `(.L_x_1) ;  /* 0x0000000400348947 */ /* 0x000fea0003800000 */
[----:B------:R-:W-:Y:S01]  /*0380*/  LEA.HI R6, R4, 0x1, RZ, 0x1e ;  /* 0x0000000104067811 */ /* 0x000fe200078ff0ff */
[----:B------:R-:W-:Y:S01]  /*0390*/  IMAD.MOV.U32 R13, RZ, RZ, R3 ;  /* 0x000000ffff0d7224 */ /* 0x000fe200078e0003 */
[----:B------:R-:W-:Y:S02]  /*03a0*/  ISETP.NE.AND P1, PT, R3, RZ, PT ;  /* 0x000000ff0300720c */ /* 0x000fe40003f25270 */
[----:B------:R-:W-:Y:S02]  /*03b0*/  CS2R R16, SRZ ;  /* 0x0000000000107805 */ /* 0x000fe4000001ff00 */
[----:B------:R-:W-:Y:S01]  /*03c0*/  LOP3.LUT R6, R6, 0x7ffffffe, RZ, 0xc0, !PT ;  /* 0x7ffffffe06067812 */ /* 0x000fe200078ec0ff */
[----:B------:R-:W-:Y:S01]  /*03d0*/  UMOV UR4, URZ ;  /* 0x000000ff00047c82 */ /* 0x000fe20008000000 */
[----:B------:R-:W-:-:S03]  /*03e0*/  MOV R12, R0 ;  /* 0x00000000000c7202 */ /* 0x000fc60000000f00 */
[----:B------:R-:W-:-:S07]  /*03f0*/  IMAD.MOV R14, RZ, RZ, -R6 ;  /* 0x000000ffff0e7224 */ /* 0x000fce00078e0a06 */
.L_x_8:
[----:B------:R-:W0:Y:S08]  /*0400*/  LDC.64 R8, c[0x0][0x380] ;  /* 0x0000e000ff087b82 */ /* 0x000e300000000a00 */
[----:B------:R-:W1:Y:S08]  /*0410*/  LDC.64 R20, c[0x0][0x388] ;  /* 0x0000e200ff147b82 */ /* 0x000e700000000a00 */
[----:B------:R-:W2:Y:S01]  /*0420*/  LDC.64 R6, c[0x0][0x3a0] ;  /* 0x0000e800ff067b82 */ /* 0x000ea20000000a00 */
[----:B0-----:R-:W-:-:S05]  /*0430*/  IMAD.WIDE R8, R13, 0x8, R8 ;  /* 0x000000080d087825 */ /* 0x001fca00078e0208 */
[----:B------:R-:W3:Y:S01]  /*0440*/  LDG.E.64.CONSTANT R24, desc[UR6][R8.64] ;  /* 0x0000000608187981 */ /* 0x000ee2000c1e9b00 */
[----:B-1----:R-:W-:-:S05]  /*0450*/  IMAD.WIDE R20, R12, 0x8, R20 ;  /* 0x000000080c147825 */ /* 0x002fca00078e0214 */
[----:B------:R0:W3:Y:S01]  /*0460*/  LDG.E.64.CONSTANT R10, desc[UR6][R20.64] ;  /* 0x00000006140a7981 */ /* 0x0000e2000c1e9b00 */
[----:B--2---:R-:W-:-:S05]  /*0470*/  IMAD.WIDE R22, R6, 0x8, R8 ;  /* 0x0000000806167825 */ /* 0x004fca00078e0208 */
[----:B------:R-:W2:Y:S01]  /*0480*/  LDG.E.64.CONSTANT R18, desc[UR6][R22.64] ;  /* 0x0000000616127981 */ /* 0x000ea2000c1e9b00 */
[----:B0-----:R-:W-:-:S05]  /*0490*/  IMAD.WIDE R20, R7, 0x8, R20 ;  /* 0x0000000807147825 */ /* 0x001fca00078e0214 */
[----:B------:R-:W2:Y:S01]  /*04a0*/  LDG.E.64.CONSTANT R8, desc[UR6][R20.64] ;  /* 0x0000000614087981 */ /* 0x000ea2000c1e9b00 */
[----:B------:R-:W-:-:S04]  /*04b0*/  IMAD.WIDE R28, R6, 0x8, R22 ;  /* 0x00000008061c7825 */ /* 0x000fc800078e0216 */
[----:B------:R-:W-:Y:S01]  /*04c0*/  IMAD.WIDE R26, R7, 0x8, R20 ;  /* 0x00000008071a7825 */ /* 0x000fe200078e0214 */
[----:B------:R0:W4:Y:S03]  /*04d0*/  LDG.E.64.CONSTANT R22, desc[UR6][R28.64] ;  /* 0x000000061c167981 */ /* 0x000126000c1e9b00 */
[----:B0-----:R-:W-:-:S05]  /*04e0*/  IMAD.WIDE R28, R6, 0x8, R28 ;  /* 0x00000008061c7825 */ /* 0x001fca00078e021c */
[----:B------:R-:W5:Y:S01]  /*04f0*/  LDG.E.64.CONSTANT R20, desc[UR6][R28.64] ;  /* 0x000000061c147981 */ /* 0x000f62000c1e9b00 */
[----:B---3--:R-:W-:-:S03]  /*0500*/  DFMA R16, R24, R10, R16 ;  /* 0x0000000a1810722b */ /* 0x008fc60000000010 */
[----:B------:R0:W4:Y:S02]  /*0510*/  LDG.E.64.CONSTANT R24, desc[UR6][R26.64] ;  /* 0x000000061a187981 */ /* 0x000124000c1e9b00 */
[----:B0-----:R-:W-:-:S03]  /*0520*/  IMAD.WIDE R26, R7, 0x8, R26 ;  /* 0x00000008071a7825 */ /* 0x001fc600078e021a */
[----:B--2---:R-:W-:Y:S02]  /*0530*/  DFMA R16, R18, R8, R16 ;  /* 0x000000081210722b */ /* 0x004fe40000000010 */
[----:B------:R-:W5:Y:S01]  /*0540*/  LDG.E.64.CONSTANT R18, desc[UR6][R26.64] ;  /* 0x000000061a127981 */ /* 0x000f62000c1e9b00 */
[----:B------:R-:W-:Y:S05]  /*0550*/  BSSY.RECONVERGENT B0, `(.L_x_2) ;  /* 0x000000d000007945 */ /* 0x000fea0003800200 */
[----:B----4-:R-:W-:Y:S01]  /*0560*/  DFMA R16, R22, R24, R16 ;  /* 0x000000181610722b */ /* 0x010fe20000000010 */
[----:B------:R-:W-:-:S07]  /*0570*/  IMAD.WIDE R22, R6, 0x8, R28 ;  /* 0x0000000806167825 */ /* 0x000fce00078e021c */
[----:B-----5:R-:W-:Y:S01]  /*0580*/  DFMA R16, R20, R18, R16 ;  /* 0x000000121410722b */ /* 0x020fe20000000010 */
[----:B------:R-:W-:Y:S01]  /*0590*/  IMAD.WIDE R20, R7, 0x8, R26 ;  /* 0x0000000807147825 */ /* 0x000fe200078e021a */
[----:B------:R-:W-:Y:S09]  /*05a0*/  @P1 BRA `(.L_x_3) ;  /* 0x00000000001c1947 */ /* 0x000ff20003800000 */
[----:B------:R-:W-:-:S08]  /*05b0*/  DADD R8, R10, R8 ;  /* 0x000000000a087229 */ /* 0x000fd00000000008 */
[----:B------:R-:W-:-:S08]  /*05c0*/  DADD R8, R24, R8 ;  /* 0x0000000018087229 */ /* 0x000fd00000000008 */
[----:B------:R-:W-:-:S11]  /*05d0*/  DADD R18, R18, R8 ;  /* 0x0000000012127229 */ /* 0x000fd60000000008 */
.L_x_4:
[----:B------:R-:W0:Y:S02]  /*05e0*/  LDS.64 R8, [R2] ;  /* 0x0000000002087984 */ /* 0x000e240000000a00 */
[----:B0-----:R-:W-:-:S07]  /*05f0*/  DADD R10, R18, R8 ;  /* 0x00000000120a7229 */ /* 0x001fce0000000008 */
[----:B------:R-:W0:Y:S02]  /*0600*/  ATOMS.CAST.SPIN.64 P0, [R2], R8, R10 ;  /* 0x000000080200758d */ /* 0x000e24000180040a */
[----:B0-----:R-:W-:Y:S05]  /*0610*/  @!P0 BRA `(.L_x_4) ;  /* 0xfffffffc00f08947 */ /* 0x001fea000383ffff */
.L_x_3:
[----:B------:R-:W-:Y:S05]  /*0620*/  BSYNC.RECONVERGENT B0 ;  /* 0x0000000000007941 */ /* 0x000fea0003800200 */
.L_x_2:
[----:B------:R0:W2:Y:S04]  /*0630*/  LDG.E.64.CONSTANT R8, desc[UR6][R22.64] ;  /* 0x0000000616087981 */ /* 0x0000a8000c1e9b00 */
[----:B------:R-:W2:Y:S01]  /*0640*/  LDG.E.64.CONSTANT R18, desc[UR6][R20.64] ;  /* 0x0000000614127981 */ /* 0x000ea2000c1e9b00 */
[----:B------:R-:W-:-:S04]  /*0650*/  IMAD.WIDE R24, R6, 0x8, R22 ;  /* 0x0000000806187825 */ /* 0x000fc800078e0216 */
[C---:B------:R-:W-:Y:S01]  /*0660*/  IMAD.WIDE R28, R7.reuse, 0x8, R20 ;  /* 0x00000008071c7825 */ /* 0x040fe200078e0214 */
[----:B------:R-:W3:Y:S03]  /*0670*/  LDG.E.64.CONSTANT R26, desc[UR6][R24.64] ;  /* 0x00000006181a7981 */ /* 0x000ee6000c1e9b00 */
[C---:B------:R-:W-:Y:S01]  /*0680*/  IMAD.WIDE R10, R6.reuse, 0x8, R24 ;  /* 0x00000008060a7825 */ /* 0x040fe200078e0218 */
[----:B------:R1:W3:Y:S03]  /*0690*/  LDG.E.64.CONSTANT R20, desc[UR6][R28.64] ;  /* 0x000000061c147981 */ /* 0x0002e6000c1e9b00 */
[----:B0-----:R-:W-:Y:S01]  /*06a0*/  IMAD.WIDE R22, R6, 0x8, R10 ;  /* 0x0000000806167825 */ /* 0x001fe200078e020a */
[----:B------:R-:W4:Y:S03]  /*06b0*/  LDG.E.64.CONSTANT R24, desc[UR6][R10.64] ;  /* 0x000000060a187981 */ /* 0x000f26000c1e9b00 */
[----:B-1----:R-:W-:-:S02]  /*06c0*/  IMAD.WIDE R28, R7, 0x8, R28 ;  /* 0x00000008071c7825 */ /* 0x002fc400078e021c */
[----:B------:R-:W5:Y:S04]  /*06d0*/  LDG.E.64.CONSTANT R22, desc[UR6][R22.64] ;  /* 0x0000000616167981 */ /* 0x000f68000c1e9b00 */
[----:B------:R-:W4:Y:S01]  /*06e0*/  LDG.E.64.CONSTANT R10, desc[UR6][R28.64] ;  /* 0x000000061c0a7981 */ /* 0x000f22000c1e9b00 */
[----:B--2---:R-:W-:Y:S01]  /*06f0*/  DFMA R16, R8, R18, R16 ;  /* 0x000000120810722b */ /* 0x004fe20000000010 */
[----:B------:R-:W-:-:S06]  /*0700*/  IMAD.WIDE R8, R7, 0x8, R28 ;  /* 0x0000000807087825 */ /* 0x000fcc00078e021c */
[----:B------:R-:W5:Y:S01]  /*0710*/  LDG.E.64.CONSTANT R8, desc[UR6][R8.64] ;  /* 0x0000000608087981 */ /* 0x000f62000c1e9b00 */
[----:B---3--:R-:W-:Y:S01]  /*0720*/  DFMA R16, R26, R20, R16 ;  /* 0x000000141a10722b */ /* 0x008fe20000000010 */
[----:B------:R-:W-:Y:S01]  /*0730*/  VIADD R14, R14, 0x2 ;  /* 0x000000020e0e7836 */ /* 0x000fe20000000000 */
[----:B------:R-:W-:Y:S04]  /*0740*/  BSSY.RECONVERGENT B0, `(.L_x_5) ;  /* 0x000000c000007945 */ /* 0x000fe80003800200 */
[----:B------:R-:W-:Y:S02]  /*0750*/  ISETP.NE.AND P2, PT, R14, RZ, PT ;  /* 0x000000ff0e00720c */ /* 0x000fe40003f45270 */
[----:B----4-:R-:W-:-:S08]  /*0760*/  DFMA R16, R24, R10, R16 ;  /* 0x0000000a1810722b */ /* 0x010fd00000000010 */
[----:B-----5:R-:W-:Y:S01]  /*0770*/  DFMA R16, R22, R8, R16 ;  /* 0x000000081610722b */ /* 0x020fe20000000010 */
[----:B------:R-:W-:Y:S10]  /*0780*/  @P1 BRA `(.L_x_6) ;  /* 0x00000000001c1947 */ /* 0x000ff40003800000 */
[----:B------:R-:W-:-:S08]  /*0790*/  DADD R18, R18, R20 ;  /* 0x0000000012127229 */ /* 0x000fd00000000014 */
[----:B------:R-:W-:-:S08]  /*07a0*/  DADD R18, R10, R18 ;  /* 0x000000000a127229 */ /* 0x000fd00000000012 */
[----:B------:R-:W-:-:S11]  /*07b0*/  DADD R18, R8, R18 ;  /* 0x0000000008127229 */ /* 0x000fd60000000012 */
.L_x_7:
[----:B------:R-:W0:Y:S02]  /*07c0*/  LDS.64 R8, [R2] ;  /* 0x0000000002087984 */ /* 0x000e240000000a00 */
[----:B0-----:R-:W-:-:S07]  /*07d0*/  DADD R10, R18, R8 ;  /* 0x00000000120a7229 */ /* 0x001fce0000000008 */
[----:B------:R-:W0:Y:S02]  /*07e0*/  ATOMS.CAST.SPIN.64 P0, [R2], R8, R10 ;  /* 0x000000080200758d */ /* 0x000e24000180040a */
[----:B0-----:R-:W-:Y:S05]  /*07f0*/  @!P0 BRA `(.L_x_7) ;  /* 0xfffffffc00f08947 */ /* 0x001fea000383ffff */
.L_x_6:
[----:B------:R-:W-:Y:S05]  /*0800*/  BSYNC.RECONVERGENT B0 ;  /* 0x0000000000007941 */ /* 0x000fea0003800200 */
.L_x_5:
[----:B------:R-:W-:Y:S01]  /*0810*/  UIADD3 UR4, UPT, UPT, UR4, 0x8, URZ ;  /* 0x0000000804047890 */ /* 0x000fe2000fffe0ff */
[----:B------:R-:W-:Y:S01]  /*0820*/  LEA R12, R7, R12, 0x3 ;  /* 0x0000000c070c7211 */ /* 0x000fe200078e18ff */
[----:B------:R-:W-:Y:S01]  /*0830*/  IMAD R13, R6, 0x8, R13 ;  /* 0x00000008060d7824 */ /* 0x000fe200078e020d */
[----:B------:R-:W-:Y:S09]  /*0840*/  @P2 BRA `(.L_x_8) ;  /* 0xfffffff800ec2947 */ /* 0x000ff2000383ffff */
.L_x_1:
[----:B------:R-:W-:-:S13]  /*0850*/  LOP3.LUT P0, RZ, R4, 0x4, RZ, 0xc0, !PT ;  /* 0x0000000404ff7812 */ /* 0x000fda000780c0ff */
[----:B------:R-:W-:Y:S05]  /*0860*/  @P0 BRA `(.L_x_0) ;  /* 0x00000000008c0947 */ /* 0x000fea0003800000 */
[----:B------:R-:W0:Y:S01]  /*0870*/  LDC.64 R24, c[0x0][0x380] ;  /* 0x0000e000ff187b82 */ /* 0x000e220000000a00 */
[----:B------:R-:W-:Y:S02]  /*0880*/  IMAD R11, R6, UR4, R3 ;  /* 0x00000004060b7c24 */ /* 0x000fe4000f8e0203 */
[----:B------:R-:W-:-:S05]  /*0890*/  IMAD R13, R7, UR4, R0 ;  /* 0x00000004070d7c24 */ /* 0x000fca000f8e0200 */
[----:B------:R-:W1:Y:S01]  /*08a0*/  LDC.64 R8, c[0x0][0x388] ;  /* 0x0000e200ff087b82 */ /* 0x000e620000000a00 */
[----:B0-----:R-:W-:-:S05]  /*08b0*/  IMAD.WIDE R24, R11, 0x8, R24 ;  /* 0x000000080b187825 */ /* 0x001fca00078e0218 */
[----:B------:R-:W2:Y:S01]  /*08c0*/  LDG.E.64.CONSTANT R14, desc[UR6][R24.64] ;  /* 0x00000006180e7981 */ /* 0x000ea2000c1e9b00 */
[----:B-1----:R-:W-:-:S05]  /*08d0*/  IMAD.WIDE R8, R13, 0x8, R8 ;  /* 0x000000080d087825 */ /* 0x002fca00078e0208 */
[----:B------:R-:W2:Y:S01]  /*08e0*/  LDG.E.64.CONSTANT R10, desc[UR6][R8.64] ;  /* 0x00000006080a7981 */ /* 0x000ea2000c1e9b00 */
[----:B------:R-:W-:-:S04]  /*08f0*/  IMAD.WIDE R28, R6, 0x8, R24 ;  /* 0x00000008061c7825 */ /* 0x000fc800078e0218 */
[----:B------:R-:W-:Y:S01]  /*0900*/  IMAD.WIDE R26, R7, 0x8, R8 ;  /* 0x00000008071a7825 */ /* 0x000fe200078e0208 */
[----:B------:R0:W3:Y:S04]  /*0910*/  LDG.E.64.CONSTANT R18, desc[UR6][R28.64] ;  /* 0x000000061c127981 */ /* 0x0000e8000c1e9b00 */
[----:B------:R1:W3:Y:S01]  /*0920*/  LDG.E.64.CONSTANT R12, desc[UR6][R26.64] ;  /* 0x000000061a0c7981 */ /* 0x0002e2000c1e9b00 */
[----:B0-----:R-:W-:-:S04]  /*0930*/  IMAD.WIDE R28, R6, 0x8, R28 ;  /* 0x00000008061c7825 */ /* 0x001fc800078e021c */
[----:B-1----:R-:W-:Y:S01]  /*0940*/  IMAD.WIDE R26, R7, 0x8, R26 ;  /* 0x00000008071a7825 */ /* 0x002fe200078e021a */
[----:B------:R-:W4:Y:S04]  /*0950*/  LDG.E.64.CONSTANT R20, desc[UR6][R28.64] ;  /* 0x000000061c147981 */ /* 0x000f28000c1e9b00 */
[----:B------:R-:W4:Y:S01]  /*0960*/  LDG.E.64.CONSTANT R8, desc[UR6][R26.64] ;  /* 0x000000061a087981 */ /* 0x000f22000c1e9b00 */
[----:B------:R-:W-:-:S04]  /*0970*/  IMAD.WIDE R22, R6, 0x8, R28 ;  /* 0x0000000806167825 */ /* 0x000fc800078e021c */
[----:B------:R-:W-:Y:S02]  /*0980*/  IMAD.WIDE R24, R7, 0x8, R26 ;  /* 0x0000000807187825 */ /* 0x000fe400078e021a */
[----:B------:R-:W5:Y:S04]  /*0990*/  LDG.E.64.CONSTANT R22, desc[UR6][R22.64] ;  /* 0x0000000616167981 */ /* 0x000f68000c1e9b00 */
[----:B------:R-:W5:Y:S01]  /*09a0*/  LDG.E.64.CONSTANT R24, desc[UR6][R24.64] ;  /* 0x0000000618187981 */ /* 0x000f62000c1e9b00 */
[----:B------:R-:W-:Y:S01]  /*09b0*/  ISETP.NE.AND P0, PT, R3, RZ, PT ;  /* 0x000000ff0300720c */ /* 0x000fe20003f05270 */
[----:B------:R-:W-:Y:S01]  /*09c0*/  BSSY.RECONVERGENT B0, `(.L_x_0) ;  /* 0x000000d000007945 */ /* 0x000fe20003800200 */
[----:B--2---:R-:W-:-:S08]  /*09d0*/  DFMA R14, R14, R10, R16 ;  /* 0x0000000a0e0e722b */ /* 0x004fd00000000010 */
[----:B---3--:R-:W-:-:S08]  /*09e0*/  DFMA R14, R18, R12, R14 ;  /* 0x0000000c120e722b */ /* 0x008fd0000000000e */
[----:B----4-:R-:W-:-:S08]  /*09f0*/  DFMA R14, R20, R8, R14 ;  /* 0x00000008140e722b */ /* 0x010fd0000000000e */
[----:B-----5:R-:W-:Y:S01]  /*0a00*/  DFMA R16, R22, R24, R14 ;  /* 0x000000181610722b */ /* 0x020fe2000000000e */
[----:B------:R-:W-:Y:S10]  /*0a10*/  @P0 BRA `(.L_x_9) ;  /* 0x00000000001c0947 */ /* 0x000ff40003800000 */
[----:B------:R-:W-:-:S08]  /*0a20*/  DADD R10, R10, R12 ;  /* 0x000000000a0a7229 */ /* 0x000fd0000000000c */
[----:B------:R-:W-:-:S08]  /*0a30*/  DADD R10, R8, R10 ;  /* 0x00000000080a7229 */ /* 0x000fd0000000000a */
[----:B------:R-:W-:-:S11]  /*0a40*/  DADD R24, R24, R10 ;  /* 0x0000000018187229 */ /* 0x000fd6000000000a */
.L_x_10:
[----:B------:R-:W0:Y:S02]  /*0a50*/  LDS.64 R8, [R2] ;  /* 0x0000000002087984 */ /* 0x000e240000000a00 */
[----:B0-----:R-:W-:-:S07]  /*0a60*/  DADD R10, R24, R8 ;  /* 0x00000000180a7229 */ /* 0x001fce0000000008 */
[----:B------:R-:W0:Y:S02]  /*0a70*/  ATOMS.CAST.SPIN.64 P0, [R2], R8, R10 ;  /* 0x000000080200758d */ /* 0x000e24000180040a */
[----:B0-----:R-:W-:Y:S05]  /*0a80*/  @!P0 BRA `(.L_x_10) ;  /* 0xfffffffc00f08947 */ /* 0x001fea000383ffff */
.L_x_9:
[----:B------:R-:W-:Y:S05]  /*0a90*/  BSYNC.RECONVERGENT B0 ;  /* 0x0000000000007941 */ /* 0x000fea0003800200 */
.L_x_0:
[----:B------:R-:W0:Y:S02]  /*0aa0*/  LDC R8, c[0x0][0x3a8] ;  /* 0x0000ea00ff087b82 */ /* 0x000e240000000800 */
[----:B0-----:R-:W-:-:S13]  /*0ab0*/  ISETP.NE.AND P0, PT, R5, R8, PT ;  /* 0x000000080500720c */ /* 0x001fda0003f05270 */
[----:B------:R-:W-:Y:S05]  /*0ac0*/  @!P0 BRA `(.L_x_11) ;  /* 0x0000000c00a08947 */ /* 0x000fea0003800000 */
[----:B------:R-:W-:-:S04]  /*0ad0*/  VIADDMNMX R4, R5, 0x1, R8, !PT ;  /* 0x0000000105047846 */ /* 0x000fc80007800108 */
[C---:B------:R-:W-:Y:S01]  /*0ae0*/  IADD3 R13, PT, PT, -R5.reuse, R4, RZ ;  /* 0x00000004050d7210 */ /* 0x040fe20007ffe1ff */
[----:B------:R-:W-:-:S03]  /*0af0*/  IMAD.IADD R9, R5, 0x1, -R4 ;  /* 0x0000000105097824 */ /* 0x000fc600078e0a04 */
[----:B------:R-:W-:Y:S02]  /*0b00*/  LOP3.LUT R12, R13, 0x7, RZ, 0xc0, !PT ;  /* 0x000000070d0c7812 */ /* 0x000fe400078ec0ff */
[----:B------:R-:W-:-:S13]  /*0b10*/  ISETP.GT.U32.AND P0, PT, R9, -0x8, PT ;  /* 0xfffffff80900780c */ /* 0x000fda0003f04070 */
[----:B------:R-:W-:Y:S05]  /*0b20*/  @P0 BRA `(.L_x_12) ;  /* 0x0000000400c40947 */ /* 0x000fea0003800000 */
[----:B------:R-:W-:Y:S02]  /*0b30*/  SHF.R.U32.HI R8, RZ, 0x2, R8 ;  /* 0x00000002ff087819 */ /* 0x000fe40000011608 */
[----:B------:R-:W-:Y:S02]  /*0b40*/  LOP3.LUT R13, R13, 0xfffffff8, RZ, 0xc0, !PT ;  /* 0xfffffff80d0d7812 */ /* 0x000fe400078ec0ff */
[----:B------:R-:W-:Y:S01]  /*0b50*/  ISETP.NE.AND P0, PT, R3, RZ, PT ;  /* 0x000000ff0300720c */ /* 0x000fe20003f05270 */
[C---:B------:R-:W-:Y:S02]  /*0b60*/  IMAD R6, R8.reuse, R6, RZ ;  /* 0x0000000608067224 */ /* 0x040fe400078e02ff */
[----:B------:R-:W-:Y:S02]  /*0b70*/  IMAD R7, R8, R7, RZ ;  /* 0x0000000708077224 */ /* 0x000fe400078e02ff */
[----:B------:R-:W-:Y:S01]  /*0b80*/  IMAD.MOV R13, RZ, RZ, -R13 ;  /* 0x000000ffff0d7224 */ /* 0x000fe200078e0a0d */
[----:B------:R-:W-:Y:S01]  /*0b90*/  LEA R15, R6, R3, 0x2 ;  /* 0x00000003060f7211 */ /* 0x000fe200078e10ff */
[----:B------:R-:W-:-:S07]  /*0ba0*/  IMAD R14, R7, 0x4, R0 ;  /* 0x00000004070e7824 */ /* 0x000fce00078e0200 */
.L_x_37:
[----:B------:R-:W0:Y:S08]  /*0bb0*/  LDC.64 R10, c[0x0][0x380] ;  /* 0x0000e000ff0a7b82 */ /* 0x000e300000000a00 */
[----:B------:R-:W1:Y:S08]  /*0bc0*/  LDC.64 R8, c[0x0][0x388] ;  /* 0x0000e200ff087b82 */ /* 0x000e700000000a00 */
[----:B------:R-:W2:Y:S01]  /*0bd0*/  LDC.64 R6, c[0x0][0x3a0] ;  /* 0x0000e800ff067b82 */ /* 0x000ea20000000a00 */
[----:B0-----:R-:W-:-:S05]  /*0be0*/  IMAD.WIDE R10, R15, 0x8, R10 ;  /* 0x000000080f0a7825 */ /* 0x001fca00078e020a */
[----:B------:R-:W3:Y:S01]  /*0bf0*/  LDG.E.64.CONSTANT R20, desc[UR6][R10.64] ;  /* 0x000000060a147981 */ /* 0x000ee2000c1e9b00 */
[----:B-1----:R-:W-:-:S05]  /*0c00*/  IMAD.WIDE R8, R14, 0x8, R8 ;  /* 0x000000080e087825 */ /* 0x002fca00078e0208 */
[----:B------:R-:W3:Y:S01]  /*0c10*/  LDG.E.64.CONSTANT R18, desc[UR6][R8.64] ;  /* 0x0000000608127981 */ /* 0x000ee2000c1e9b00 */
[----:B------:R-:W-:Y:S01]  /*0c20*/  BSSY.RECONVERGENT B0, `(.L_x_13) ;  /* 0x0000009000007945 */ /* 0x000fe20003800200 */
[----:B--2---:R-:W-:-:S04]  /*0c30*/  IMAD.WIDE R26, R6, 0x8, R10 ;  /* 0x00000008061a7825 */ /* 0x004fc800078e020a */
[----:B------:R-:W-:Y:S01]  /*0c40*/  IMAD.WIDE R24, R7, 0x8, R8 ;  /* 0x0000000807187825 */ /* 0x000fe200078e0208 */
[----:B---3--:R-:W-:Y:S01]  /*0c50*/  DFMA R16, R20, R18, R16 ;  /* 0x000000121410722b */ /* 0x008fe20000000010 */
[----:B------:R-:W-:Y:S10]  /*0c60*/  @P0 BRA `(.L_x_14) ;  /* 0x0000000000100947 */ /* 0x000ff40003800000 */
.L_x_15:
[----:B------:R-:W0:Y:S02]  /*0c70*/  LDS.64 R8, [R2] ;  /* 0x0000000002087984 */ /* 0x000e240000000a00 */
[----:B0-----:R-:W-:-:S07]  /*0c80*/  DADD R10, R18, R8 ;  /* 0x00000000120a7229 */ /* 0x001fce0000000008 */
[----:B------:R-:W0:Y:S02]  /*0c90*/  ATOMS.CAST.SPIN.64 P1, [R2], R8, R10 ;  /* 0x000000080200758d */ /* 0x000e24000182040a */
[----:B0-----:R-:W-:Y:S05]  /*0ca0*/  @!P1 BRA `(.L_x_15) ;  /* 0xfffffffc00f09947 */ /* 0x001fea000383ffff */
.L_x_14:
[----:B------:R-:W-:Y:S05]  /*0cb0*/  BSYNC.RECONVERGENT B0 ;  /* 0x0000000000007941 */ /* 0x000fea0003800200 */
.L_x_13:
[----:B------:R-:W2:Y:S04]  /*0cc0*/  LDG.E.64.CONSTANT R8, desc[UR6][R26.64] ;  /* 0x000000061a087981 */ /* 0x000ea8000c1e9b00 */
[----:B------:R-:W2:Y:S01]  /*0cd0*/  LDG.E.64.CONSTANT R18, desc[UR6][R24.64] ;  /* 0x0000000618127981 */ /* 0x000ea2000c1e9b00 */
[----:B------:R-:W-:Y:S01]  /*0ce0*/  BSSY.RECONVERGENT B0, `(.L_x_16) ;  /* 0x0000009000007945 */ /* 0x000fe20003800200 */
[----:B------:R-:W-:-:S04]  /*0cf0*/  IMAD.WIDE R22, R6, 0x8, R26 ;  /* 0x0000000806167825 */ /* 0x000fc800078e021a */
[----:B------:R-:W-:Y:S01]  /*0d00*/  IMAD.WIDE R20, R7, 0x8, R24 ;  /* 0x0000000807147825 */ /* 0x000fe200078e0218 */
[----:B--2---:R-:W-:Y:S01]  /*0d10*/  DFMA R16, R8, R18, R16 ;  /* 0x000000120810722b */ /* 0x004fe20000000010 */
[----:B------:R-:W-:Y:S10]  /*0d20*/  @P0 BRA `(.L_x_17) ;  /* 0x0000000000100947 */ /* 0x000ff40003800000 */
.L_x_18:
[----:B------:R-:W0:Y:S02]  /*0d30*/  LDS.64 R8, [R2] ;  /* 0x0000000002087984 */ /* 0x000e240000000a00 */
[----:B0-----:R-:W-:-:S07]  /*0d40*/  DADD R10, R18, R8 ;  /* 0x00000000120a7229 */ /* 0x001fce0000000008 */
[----:B------:R-:W0:Y:S02]  /*0d50*/  ATOMS.CAST.SPIN.64 P1, [R2], R8, R10 ;  /* 0x000000080200758d */ /* 0x000e24000182040a */
[----:B0-----:R-:W-:Y:S05]  /*0d60*/  @!P1 BRA `(.L_x_18) ;  /* 0xfffffffc00f09947 */ /* 0x001fea000383ffff */
.L_x_17:
[----:B------:R-:W-:Y:S05]  /*0d70*/  BSYNC.RECONVERGENT B0 ;  /* 0x0000000000007941 */ /* 0x000fea0003800200 */
.L_x_16:
[----:B------:R-:W2:Y:S04]  /*0d80*/  LDG.E.64.CONSTANT R8, desc[UR6][R22.64] ;  /* 0x0000000616087981 */ /* 0x000ea8000c1e9b00 */
[----:B------:R-:W2:Y:S01]  /*0d90*/  LDG.E.64.CONSTANT R18, desc[UR6][R20.64] ;  /* 0x0000000614127981 */ /* 0x000ea2000c1e9b00 */
[----:B------:R-:W-:Y:S01]  /*0da0*/  BSSY.RECONVERGENT B0, `(.L_x_19) ;  /* 0x0000009000007945 */ /* 0x000fe20003800200 */
[----:B------:R-:W-:-:S04]  /*0db0*/  IMAD.WIDE R26, R6, 0x8, R22 ;  /* 0x00000008061a7825 */ /* 0x000fc800078e0216 */
[----:B------:R-:W-:Y:S01]  /*0dc0*/  IMAD.WIDE R24, R7, 0x8, R20 ;  /* 0x0000000807187825 */ /* 0x000fe200078e0214 */
[----:B--2---:R-:W-:Y:S01]  /*0dd0*/  DFMA R16, R8, R18, R16 ;  /* 0x000000120810722b */ /* 0x004fe20000000010 */
[----:B------:R-:W-:Y:S10]  /*0de0*/  @P0 BRA `(.L_x_20) ;  /* 0x0000000000100947 */ /* 0x000ff40003800000 */
.L_x_21:
[----:B------:R-:W0:Y:S02]  /*0df0*/  LDS.64 R8, [R2] ;  /* 0x0000000002087984 */ /* 0x000e240000000a00 */
[----:B0-----:R-:W-:-:S07]  /*0e00*/  DADD R10, R18, R8 ;  /* 0x00000000120a7229 */ /* 0x001fce0000000008 */
[----:B------:R-:W0:Y:S02]  /*0e10*/  ATOMS.CAST.SPIN.64 P1, [R2], R8, R10 ;  /* 0x000000080200758d */ /* 0x000e24000182040a */
[----:B0-----:R-:W-:Y:S05]  /*0e20*/  @!P1 BRA `(.L_x_21) ;  /* 0xfffffffc00f09947 */ /* 0x001fea000383ffff */
.L_x_20:
[----:B------:R-:W-:Y:S05]  /*0e30*/  BSYNC.RECONVERGENT B0 ;  /* 0x0000000000007941 */ /* 0x000fea0003800200 */
.L_x_19:
[----:B------:R-:W2:Y:S04]  /*0e40*/  LDG.E.64.CONSTANT R8, desc[UR6][R26.64] ;  /* 0x000000061a087981 */ /* 0x000ea8000c1e9b00 */
[----:B------:R-:W2:Y:S01]  /*0e50*/  LDG.E.64.CONSTANT R18, desc[UR6][R24.64] ;  /* 0x0000000618127981 */ /* 0x000ea2000c1e9b00 */
[----:B------:R-:W-:Y:S01]  /*0e60*/  BSSY.RECONVERGENT B0, `(.L_x_22) ;  /* 0x0000009000007945 */ /* 0x000fe20003800200 */
[----:B------:R-:W-:-:S04]  /*0e70*/  IMAD.WIDE R22, R6, 0x8, R26 ;  /* 0x0000000806167825 */ /* 0x000fc800078e021a */
[----:B------:R-:W-:Y:S01]  /*0e80*/  IMAD.WIDE R20, R7, 0x8, R24 ;  /* 0x0000000807147825 */ /* 0x000fe200078e0218 */
[----:B--2---:R-:W-:Y:S01]  /*0e90*/  DFMA R16, R8, R18, R16 ;  /* 0x000000120810722b */ /* 0x004fe20000000010 */
[----:B------:R-:W-:Y:S10]  /*0ea0*/  @P0 BRA `(.L_x_23) ;  /* 0x0000000000100947 */ /* 0x000ff40003800000 */
.L_x_24:
[----:B------:R-:W0:Y:S02]  /*0eb0*/  LDS.64 R8, [R2] ;  /* 0x0000000002087984 */ /* 0x000e240000000a00 */
[----:B0-----:R-:W-:-:S07]  /*0ec0*/  DADD R10, R18, R8 ;  /* 0x00000000120a7229 */ /* 0x001fce0000000008 */
[----:B------:R-:W0:Y:S02]  /*0ed0*/  ATOMS.CAST.SPIN.64 P1, [R2], R8, R10 ;  /* 0x000000080200758d */ /* 0x000e24000182040a */
[----:B0-----:R-:W-:Y:S05]  /*0ee0*/  @!P1 BRA `(.L_x_24) ;  /* 0xfffffffc00f09947 */ /* 0x001fea000383ffff */
.L_x_23:
[----:B------:R-:W-:Y:S05]  /*0ef0*/  BSYNC.RECONVERGENT B0 ;  /* 0x0000000000007941 */ /* 0x000fea0003800200 */
.L_x_22:
[----:B------:R-:W2:Y:S04]  /*0f00*/  LDG.E.64.CONSTANT R8, desc[UR6][R22.64] ;  /* 0x0000000616087981 */ /* 0x000ea8000c1e9b00 */
[----:B------:R-:W2:Y:S01]  /*0f10*/  LDG.E.64.CONSTANT R18, desc[UR6][R20.64] ;  /* 0x0000000614127981 */ /* 0x000ea2000c1e9b00 */
[----:B------:R-:W-:Y:S01]  /*0f20*/  BSSY.RECONVERGENT B0, `(.L_x_25) ;  /* 0x0000009000007945 */ /* 0x000fe20003800200 */
[----:B------:R-:W-:-:S04]  /*0f30*/  IMAD.WIDE R28, R6, 0x8, R22 ;  /* 0x00000008061c7825 */ /* 0x000fc800078e0216 */
[----:B------:R-:W-:Y:S01]  /*0f40*/  IMAD.WIDE R26, R7, 0x8, R20 ;  /* 0x00000008071a7825 */ /* 0x000fe200078e0214 */
[----:B--2---:R-:W-:Y:S01]  /*0f50*/  DFMA R16, R8, R18, R16 ;  /* 0x000000120810722b */ /* 0x004fe20000000010 */
[----:B------:R-:W-:Y:S10]  /*0f60*/  @P0 BRA `(.L_x_26) ;  /* 0x0000000000100947 */ /* 0x000ff40003800000 */
.L_x_27:
[----:B------:R-:W0:Y:S02]  /*0f70*/  LDS.64 R8, [R2] ;  /* 0x0000000002087984 */ /* 0x000e240000000a00 */
[----:B0-----:R-:W-:-:S07]  /*0f80*/  DADD R10, R18, R8 ;  /* 0x00000000120a7229 */ /* 0x001fce0000000008 */
[----:B------:R-:W0:Y:S02]  /*0f90*/  ATOMS.CAST.SPIN.64 P1, [R2], R8, R10 ;  /* 0x000000080200758d */ /* 0x000e24000182040a */
[----:B0-----:R-:W-:Y:S05]  /*0fa0*/  @!P1 BRA `(.L_x_27) ;  /* 0xfffffffc00f09947 */ /* 0x001fea000383ffff */
.L_x_26:
[----:B------:R-:W-:Y:S05]  /*0fb0*/  BSYNC.RECONVERGENT B0 ;  /* 0x0000000000007941 */ /* 0x000fea0003800200 */
.L_x_25:
[----:B------:R0:W2:Y:S04]  /*0fc0*/  LDG.E.64.CONSTANT R24, desc[UR6][R28.64] ;  /* 0x000000061c187981 */ /* 0x0000a8000c1e9b00 */
[----:B------:R1:W2:Y:S01]  /*0fd0*/  LDG.E.64.CONSTANT R22, desc[UR6][R26.64] ;  /* 0x000000061a167981 */ /* 0x0002a2000c1e9b00 */
[----:B0-----:R-:W-:-:S04]  /*0fe0*/  IMAD.WIDE R28, R6, 0x8, R28 ;  /* 0x00000008061c7825 */ /* 0x001fc800078e021c */
[----:B-1----:R-:W-:Y:S01]  /*0ff0*/  IMAD.WIDE R26, R7, 0x8, R26 ;  /* 0x00000008071a7825 */ /* 0x002fe200078e021a */
[----:B------:R-:W3:Y:S04]  /*1000*/  LDG.E.64.CONSTANT R10, desc[UR6][R28.64] ;  /* 0x000000061c0a7981 */ /* 0x000ee8000c1e9b00 */
[----:B------:R-:W3:Y:S01]  /*1010*/  LDG.E.64.CONSTANT R20, desc[UR6][R26.64] ;  /* 0x000000061a147981 */ /* 0x000ee2000c1e9b00 */
[----:B------:R-:W-:-:S04]  /*1020*/  IMAD.WIDE R8, R6, 0x8, R28 ;  /* 0x0000000806087825 */ /* 0x000fc800078e021c */
[----:B------:R-:W-:Y:S02]  /*1030*/  IMAD.WIDE R18, R7, 0x8, R26 ;  /* 0x0000000807127825 */ /* 0x000fe400078e021a */
[----:B------:R-:W4:Y:S04]  /*1040*/  LDG.E.64.CONSTANT R8, desc[UR6][R8.64] ;  /* 0x0000000608087981 */ /* 0x000f28000c1e9b00 */
[----:B------:R-:W4:Y:S01]  /*1050*/  LDG.E.64.CONSTANT R18, desc[UR6][R18.64] ;  /* 0x0000000612127981 */ /* 0x000f22000c1e9b00 */
[----:B------:R-:W-:Y:S01]  /*1060*/  VIADD R13, R13, 0x8 ;  /* 0x000000080d0d7836 */ /* 0x000fe20000000000 */
[----:B------:R-:W-:Y:S04]  /*1070*/  BSSY.RECONVERGENT B0, `(.L_x_28) ;  /* 0x000000a000007945 */ /* 0x000fe80003800200 */
[----:B------:R-:W-:Y:S01]  /*1080*/  ISETP.NE.AND P1, PT, R13, RZ, PT ;  /* 0x000000ff0d00720c */ /* 0x000fe20003f25270 */
[----:B--2---:R-:W-:-:S08]  /*1090*/  DFMA R16, R24, R22, R16 ;  /* 0x000000161810722b */ /* 0x004fd00000000010 */
[----:B---3--:R-:W-:-:S08]  /*10a0*/  DFMA R16, R10, R20, R16 ;  /* 0x000000140a10722b */ /* 0x008fd00000000010 */
[----:B----4-:R-:W-:Y:S01]  /*10b0*/  DFMA R16, R8, R18, R16 ;  /* 0x000000120810722b */ /* 0x010fe20000000010 */
[----:B------:R-:W-:Y:S10]  /*10c0*/  @P0 BRA `(.L_x_29) ;  /* 0x0000000000100947 */ /* 0x000ff40003800000 */
.L_x_30:
[----:B------:R-:W0:Y:S02]  /*10d0*/  LDS.64 R8, [R2] ;  /* 0x0000000002087984 */ /* 0x000e240000000a00 */
[----:B0-----:R-:W-:-:S07]  /*10e0*/  DADD R10, R22, R8 ;  /* 0x00000000160a7229 */ /* 0x001fce0000000008 */
[----:B------:R-:W0:Y:S02]  /*10f0*/  ATOMS.CAST.SPIN.64 P2, [R2], R8, R10 ;  /* 0x000000080200758d */ /* 0x000e24000184040a */
[----:B0-----:R-:W-:Y:S05]  /*1100*/  @!P2 BRA `(.L_x_30) ;  /* 0xfffffffc00f0a947 */ /* 0x001fea000383ffff */
.L_x_29:
[----:B------:R-:W-:Y:S05]  /*1110*/  BSYNC.RECONVERGENT B0 ;  /* 0x0000000000007941 */ /* 0x000fea0003800200 */
.L_x_28:
[----:B------:R-:W-:Y:S04]  /*1120*/  BSSY.RECONVERGENT B0, `(.L_x_31) ;  /* 0x0000006000007945 */ /* 0x000fe80003800200 */
[----:B------:R-:W-:Y:S05]  /*1130*/  @P0 BRA `(.L_x_32) ;  /* 0x0000000000100947 */ /* 0x000fea0003800000 */
.L_x_33:
[----:B------:R-:W0:Y:S02]  /*1140*/  LDS.64 R8, [R2] ;  /* 0x0000000002087984 */ /* 0x000e240000000a00 */
[----:B0-----:R-:W-:-:S07]  /*1150*/  DADD R10, R20, R8 ;  /* 0x00000000140a7229 */ /* 0x001fce0000000008 */
[----:B------:R-:W0:Y:S02]  /*1160*/  ATOMS.CAST.SPIN.64 P2, [R2], R8, R10 ;  /* 0x000000080200758d */ /* 0x000e24000184040a */
[----:B0-----:R-:W-:Y:S05]  /*1170*/  @!P2 BRA `(.L_x_33) ;  /* 0xfffffffc00f0a947 */ /* 0x001fea000383ffff */
.L_x_32:
[----:B------:R-:W-:Y:S05]  /*1180*/  BSYNC.RECONVERGENT B0 ;  /* 0x0000000000007941 */ /* 0x000fea0003800200 */
.L_x_31:
[----:B------:R-:W-:Y:S04]  /*1190*/  BSSY.RECONVERGENT B0, `(.L_x_34) ;  /* 0x0000006000007945 */ /* 0x000fe80003800200 */
[----:B------:R-:W-:Y:S05]  /*11a0*/  @P0 BRA `(.L_x_35) ;  /* 0x0000000000100947 */ /* 0x000fea0003800000 */
.L_x_36:
[----:B------:R-:W0:Y:S02]  /*11b0*/  LDS.64 R8, [R2] ;  /* 0x0000000002087984 */ /* 0x000e240000000a00 */
[----:B0-----:R-:W-:-:S07]  /*11c0*/  DADD R10, R18, R8 ;  /* 0x00000000120a7229 */ /* 0x001fce0000000008 */
[----:B------:R-:W0:Y:S02]  /*11d0*/  ATOMS.CAST.SPIN.64 P2, [R2], R8, R10 ;  /* 0x000000080200758d */ /* 0x000e24000184040a */
[----:B0-----:R-:W-:Y:S05]  /*11e0*/  @!P2 BRA `(.L_x_36) ;  /* 0xfffffffc00f0a947 */ /* 0x001fea000383ffff */
.L_x_35:
[----:B------:R-:W-:Y:S05]  /*11f0*/  BSYNC.RECONVERGENT B0 ;  /* 0x0000000000007941 */ /* 0x000fea0003800200 */
.L_x_34:
[----:B------:R-:W-:Y:S01]  /*1200*/  IADD3 R5, PT, PT, R5, 0x8, RZ ;  /* 0x0000000805057810 */ /* 0x000fe20007ffe0ff */
[----:B------:R-:W-:Y:S01]  /*1210*/  IMAD R14, R7, 0x8, R14 ;  /* 0x00000008070e7824 */ /* 0x000fe200078e020e */
[----:B------:R-:W-:Y:S01]  /*1220*/  LEA R15, R6, R15, 0x3 ;  /* 0x0000000f060f7211 */ /* 0x000fe200078e18ff */
[----:B------:R-:W-:Y:S06]  /*1230*/  @P1 BRA `(.L_x_37) ;  /* 0xfffffff8005c1947 */ /* 0x000fec000383ffff */
.L_x_12:
[----:B------:R-:W-:-:S13]  /*1240*/  ISETP.NE.AND P0, PT, R12, RZ, PT ;  /* 0x000000ff0c00720c */ /* 0x000fda0003f05270 */
[----:B------:R-:W-:Y:S05]  /*1250*/  @!P0 BRA `(.L_x_11) ;  /* 0x0000000400bc8947 */ /* 0x000fea0003800000 */
[----:B------:R-:W-:Y:S02]  /*1260*/  ISETP.GE.U32.AND P0, PT, R12, 0x4, PT ;  /* 0x000000040c00780c */ /* 0x000fe40003f06070 */
[----:B------:R-:W-:-:S11]  /*1270*/  LOP3.LUT R14, R4, 0x3, RZ, 0xc0, !PT ;  /* 0x00000003040e7812 */ /* 0x000fd600078ec0ff */
[----:B------:R-:W-:Y:S05]  /*1280*/  @!P0 BRA `(.L_x_38) ;  /* 0x0000000000d88947 */ /* 0x000fea0003800000 */
[----:B------:R-:W0:Y:S01]  /*1290*/  LDC.64 R12, c[0x0][0x380] ;  /* 0x0000e000ff0c7b82 */ /* 0x000e220000000a00 */
[C---:B------:R-:W-:Y:S02]  /*12a0*/  IMAD R9, R5.reuse, R6, R3 ;  /* 0x0000000605097224 */ /* 0x040fe400078e0203 */
[----:B------:R-:W-:-:S05]  /*12b0*/  IMAD R15, R5, R7, R0 ;  /* 0x00000007050f7224 */ /* 0x000fca00078e0200 */
[----:B------:R-:W1:Y:S01]  /*12c0*/  LDC.64 R10, c[0x0][0x388] ;  /* 0x0000e200ff0a7b82 */ /* 0x000e620000000a00 */
[----:B0-----:R-:W-:-:S05]  /*12d0*/  IMAD.WIDE R12, R9, 0x8, R12 ;  /* 0x00000008090c7825 */ /* 0x001fca00078e020c */
[----:B------:R-:W2:Y:S01]  /*12e0*/  LDG.E.64.CONSTANT R26, desc[UR6][R12.64] ;  /* 0x000000060c1a7981 */ /* 0x000ea2000c1e9b00 */
[----:B-1----:R-:W-:-:S05]  /*12f0*/  IMAD.WIDE R10, R15, 0x8, R10 ;  /* 0x000000080f0a7825 */ /* 0x002fca00078e020a */
[----:B------:R0:W2:Y:S01]  /*1300*/  LDG.E.64.CONSTANT R22, desc[UR6][R10.64] ;  /* 0x000000060a167981 */ /* 0x0000a2000c1e9b00 */
        /* <DEDUP_REMOVED lines=10> */
[----:B------:R-:W-:-:S06]  /*13b0*/  IMAD.WIDE R12, R7, 0x8, R28 ;  /* 0x00000008070c7825 */ /* 0x000fcc00078e021c */
        /* <DEDUP_REMOVED lines=8> */
.L_x_41:
[----:B------:R-:W0:Y:S02]  /*1440*/  LDS.64 R8, [R2] ;  /* 0x0000000002087984 */ /* 0x000e240000000a00 */
[----:B0-----:R-:W-:-:S07]  /*1450*/  DADD R10, R22, R8 ;  /* 0x00000000160a7229 */ /* 0x001fce0000000008 */
[----:B------:R-:W0:Y:S02]  /*1460*/  ATOMS.CAST.SPIN.64 P0, [R2], R8, R10 ;  /* 0x000000080200758d */ /* 0x000e24000180040a */
[----:B0-----:R-:W-:Y:S05]  /*1470*/  @!P0 BRA `(.L_x_41) ;  /* 0xfffffffc00f08947 */ /* 0x001fea000383ffff */
.L_x_40:
[----:B------:R-:W-:Y:S05]  /*1480*/  BSYNC.RECONVERGENT B0 ;  /* 0x0000000000007941 */ /* 0x000fea0003800200 */
.L_x_39:
[----:B------:R-:W-:Y:S04]  /*1490*/  BSSY.RECONVERGENT B0, `(.L_x_42) ;  /* 0x0000006000007945 */ /* 0x000fe80003800200 */
[----:B------:R-:W-:Y:S05]  /*14a0*/  @P1 BRA `(.L_x_43) ;  /* 0x0000000000101947 */ /* 0x000fea0003800000 */
.L_x_44:
[----:B------:R-:W0:Y:S02]  /*14b0*/  LDS.64 R8, [R2] ;  /* 0x0000000002087984 */ /* 0x000e240000000a00 */
[----:B0-----:R-:W-:-:S07]  /*14c0*/  DADD R10, R20, R8 ;  /* 0x00000000140a7229 */ /* 0x001fce0000000008 */
[----:B------:R-:W0:Y:S02]  /*14d0*/  ATOMS.CAST.SPIN.64 P0, [R2], R8, R10 ;  /* 0x000000080200758d */ /* 0x000e24000180040a */
[----:B0-----:R-:W-:Y:S05]  /*14e0*/  @!P0 BRA `(.L_x_44) ;  /* 0xfffffffc00f08947 */ /* 0x001fea000383ffff */
.L_x_43:
[----:B------:R-:W-:Y:S05]  /*14f0*/  BSYNC.RECONVERGENT B0 ;  /* 0x0000000000007941 */ /* 0x000fea0003800200 */
.L_x_42:
[----:B------:R-:W-:Y:S04]  /*1500*/  BSSY.RECONVERGENT B0, `(.L_x_45) ;  /* 0x0000006000007945 */ /* 0x000fe80003800200 */
[----:B------:R-:W-:Y:S05]  /*1510*/  @P1 BRA `(.L_x_46) ;  /* 0x0000000000101947 */ /* 0x000fea0003800000 */
.L_x_47:
[----:B------:R-:W0:Y:S02]  /*1520*/  LDS.64 R8, [R2] ;  /* 0x0000000002087984 */ /* 0x000e240000000a00 */
[----:B0-----:R-:W-:-:S07]  /*1530*/  DADD R10, R18, R8 ;  /* 0x00000000120a7229 */ /* 0x001fce0000000008 */
[----:B------:R-:W0:Y:S02]  /*1540*/  ATOMS.CAST.SPIN.64 P0, [R2], R8, R10 ;  /* 0x000000080200758d */ /* 0x000e24000180040a */
[----:B0-----:R-:W-:Y:S05]  /*1550*/  @!P0 BRA `(.L_x_47) ;  /* 0xfffffffc00f08947 */ /* 0x001fea000383ffff */
.L_x_46:
[----:B------:R-:W-:Y:S05]  /*1560*/  BSYNC.RECONVERGENT B0 ;  /* 0x0000000000007941 */ /* 0x000fea0003800200 */
.L_x_45:
[----:B------:R-:W-:Y:S04]  /*1570*/  BSSY.RECONVERGENT B0, `(.L_x_48) ;  /* 0x0000006000007945 */ /* 0x000fe80003800200 */
[----:B------:R-:W-:Y:S05]  /*1580*/  @P1 BRA `(.L_x_49) ;  /* 0x0000000000101947 */ /* 0x000fea0003800000 */
.L_x_50:
[----:B------:R-:W0:Y:S02]  /*1590*/  LDS.64 R8, [R2] ;  /* 0x0000000002087984 */ /* 0x000e240000000a00 */
[----:B0-----:R-:W-:-:S07]  /*15a0*/  DADD R10, R12, R8 ;  /* 0x000000000c0a7229 */ /* 0x001fce0000000008 */
[----:B------:R-:W0:Y:S02]  /*15b0*/  ATOMS.CAST.SPIN.64 P0, [R2], R8, R10 ;  /* 0x000000080200758d */ /* 0x000e24000180040a */
[----:B0-----:R-:W-:Y:S05]  /*15c0*/  @!P0 BRA `(.L_x_50) ;  /* 0xfffffffc00f08947 */ /* 0x001fea000383ffff */
.L_x_49:
[----:B------:R-:W-:Y:S05]  /*15d0*/  BSYNC.RECONVERGENT B0 ;  /* 0x0000000000007941 */ /* 0x000fea0003800200 */
.L_x_48:
[----:B------:R-:W-:-:S07]  /*15e0*/  VIADD R5, R5, 0x4 ;  /* 0x0000000405057836 */ /* 0x000fce0000000000 */
.L_x_38:
[----:B------:R-:W-:-:S13]  /*15f0*/  ISETP.NE.AND P0, PT, R14, RZ, PT ;  /* 0x000000ff0e00720c */ /* 0x000fda0003f05270 */
[----:B------:R-:W-:Y:S05]  /*1600*/  @!P0 BRA `(.L_x_11) ;  /* 0x0000000000d08947 */ /* 0x000fea0003800000 */
[----:B------:R-:W-:-:S13]  /*1610*/  ISETP.NE.AND P0, PT, R14, 0x1, PT ;  /* 0x000000010e00780c */ /* 0x000fda0003f05270 */
        /* <DEDUP_REMOVED lines=8> */
[----:B------:R-:W2:Y:S01]  /*16a0*/  LDG.E.64.CONSTANT R14, desc[UR6][R20.64] ;  /* 0x00000006140e7981 */ /* 0x000ea2000c1e9b00 */
[----:B------:R-:W-:-:S04]  /*16b0*/  IMAD.WIDE R10, R6, 0x8, R18 ;  /* 0x00000008060a7825 */ /* 0x000fc800078e0212 */
[----:B------:R-:W-:Y:S02]  /*16c0*/  IMAD.WIDE R12, R7, 0x8, R20 ;  /* 0x00000008070c7825 */ /* 0x000fe400078e0214 */
[----:B------:R-:W3:Y:S04]  /*16d0*/  LDG.E.64.CONSTANT R10, desc[UR6][R10.64] ;  /* 0x000000060a0a7981 */ /* 0x000ee8000c1e9b00 */
[----:B------:R-:W3:Y:S01]  /*16e0*/  LDG.E.64.CONSTANT R12, desc[UR6][R12.64] ;  /* 0x000000060c0c7981 */ /* 0x000ee2000c1e9b00 */
[----:B------:R-:W-:Y:S01]  /*16f0*/  ISETP.NE.AND P1, PT, R3, RZ, PT ;  /* 0x000000ff0300720c */ /* 0x000fe20003f25270 */
[----:B------:R-:W-:Y:S01]  /*1700*/  BSSY.RECONVERGENT B0, `(.L_x_52) ;  /* 0x0000008000007945 */ /* 0x000fe20003800200 */
[----:B--2---:R-:W-:-:S08]  /*1710*/  DFMA R8, R8, R14, R16 ;  /* 0x0000000e0808722b */ /* 0x004fd00000000010 */
[----:B---3--:R-:W-:-:S03]  /*1720*/  DFMA R16, R10, R12, R8 ;  /* 0x0000000c0a10722b */ /* 0x008fc60000000008 */
[----:B------:R-:W-:Y:S08]  /*1730*/  @P1 BRA `(.L_x_53) ;  /* 0x0000000000101947 */ /* 0x000ff00003800000 */
.L_x_54:
[----:B------:R-:W0:Y:S02]  /*1740*/  LDS.64 R8, [R2] ;  /* 0x0000000002087984 */ /* 0x000e240000000a00 */
[----:B0-----:R-:W-:-:S07]  /*1750*/  DADD R10, R14, R8 ;  /* 0x000000000e0a7229 */ /* 0x001fce0000000008 */
[----:B------:R-:W0:Y:S02]  /*1760*/  ATOMS.CAST.SPIN.64 P0, [R2], R8, R10 ;  /* 0x000000080200758d */ /* 0x000e24000180040a */
[----:B0-----:R-:W-:Y:S05]  /*1770*/  @!P0 BRA `(.L_x_54) ;  /* 0xfffffffc00f08947 */ /* 0x001fea000383ffff */
.L_x_53:
[----:B------:R-:W-:Y:S05]  /*1780*/  BSYNC.RECONVERGENT B0 ;  /* 0x0000000000007941 */ /* 0x000fea0003800200 */
.L_x_52:
[----:B------:R-:W-:Y:S04]  /*1790*/  BSSY.RECONVERGENT B0, `(.L_x_55) ;  /* 0x0000006000007945 */ /* 0x000fe80003800200 */
[----:B------:R-:W-:Y:S05]  /*17a0*/  @P1 BRA `(.L_x_56) ;  /* 0x0000000000101947 */ /* 0x000fea0003800000 */
.L_x_57:
[----:B------:R-:W0:Y:S02]  /*17b0*/  LDS.64 R8, [R2] ;  /* 0x0000000002087984 */ /* 0x000e240000000a00 */
[----:B0-----:R-:W-:-:S07]  /*17c0*/  DADD R10, R12, R8 ;  /* 0x000000000c0a7229 */ /* 0x001fce0000000008 */
[----:B------:R-:W0:Y:S02]  /*17d0*/  ATOMS.CAST.SPIN.64 P0, [R2], R8, R10 ;  /* 0x000000080200758d */ /* 0x000e24000180040a */
[----:B0-----:R-:W-:Y:S05]  /*17e0*/  @!P0 BRA `(.L_x_57) ;  /* 0xfffffffc00f08947 */ /* 0x001fea000383ffff */
.L_x_56:
[----:B------:R-:W-:Y:S05]  /*17f0*/  BSYNC.RECONVERGENT B0 ;  /* 0x0000000000007941 */ /* 0x000fea0003800200 */
.L_x_55:
[----:B------:R-:W-:-:S07]  /*1800*/  IADD3 R5, PT, PT, R5, 0x2, RZ ;  /* 0x0000000205057810 */ /* 0x000fce0007ffe0ff */
.L_x_51:
[----:B------:R-:W-:-:S04]  /*1810*/  LOP3.LUT R4, R4, 0x1, RZ, 0xc0, !PT ;  /* 0x0000000104047812 */ /* 0x000fc800078ec0ff */
[----:B------:R-:W-:-:S13]  /*1820*/  ISETP.NE.U32.AND P0, PT, R4, 0x1, PT ;  /* 0x000000010400780c */ /* 0x000fda0003f05070 */
[----:B------:R-:W-:Y:S05]  /*1830*/  @P0 BRA `(.L_x_11) ;  /* 0x0000000000440947 */ /* 0x000fea0003800000 */
[----:B------:R-:W0:Y:S01]  /*1840*/  LDC.64 R8, c[0x0][0x380] ;  /* 0x0000e000ff087b82 */ /* 0x000e220000000a00 */
[C---:B------:R-:W-:Y:S02]  /*1850*/  IMAD R13, R5.reuse, R6, R3 ;  /* 0x00000006050d7224 */ /* 0x040fe400078e0203 */
[----:B------:R-:W-:-:S05]  /*1860*/  IMAD R7, R5, R7, R0 ;  /* 0x0000000705077224 */ /* 0x000fca00078e0200 */
[----:B------:R-:W1:Y:S01]  /*1870*/  LDC.64 R10, c[0x0][0x388] ;  /* 0x0000e200ff0a7b82 */ /* 0x000e620000000a00 */
[----:B0-----:R-:W-:-:S06]  /*1880*/  IMAD.WIDE R4, R13, 0x8, R8 ;  /* 0x000000080d047825 */ /* 0x001fcc00078e0208 */
[----:B------:R-:W2:Y:S01]  /*1890*/  LDG.E.64.CONSTANT R4, desc[UR6][R4.64] ;  /* 0x0000000604047981 */ /* 0x000ea2000c1e9b00 */
[----:B-1----:R-:W-:-:S05]  /*18a0*/  IMAD.WIDE R6, R7, 0x8, R10 ;  /* 0x0000000807067825 */ /* 0x002fca00078e020a */
[----:B------:R-:W2:Y:S01]  /*18b0*/  LDG.E.64.CONSTANT R8, desc[UR6][R6.64] ;  /* 0x0000000606087981 */ /* 0x000ea2000c1e9b00 */
[----:B------:R-:W-:Y:S01]  /*18c0*/  ISETP.NE.AND P0, PT, R3, RZ, PT ;  /* 0x000000ff0300720c */ /* 0x000fe20003f05270 */
[----:B------:R-:W-:Y:S01]  /*18d0*/  BSSY.RECONVERGENT B0, `(.L_x_11) ;  /* 0x0000007000007945 */ /* 0x000fe20003800200 */
[----:B--2---:R-:W-:-:S11]  /*18e0*/  DFMA R16, R4, R8, R16 ;  /* 0x000000080410722b */ /* 0x004fd60000000010 */
[----:B------:R-:W-:Y:S05]  /*18f0*/  @P0 BRA `(.L_x_58) ;  /* 0x0000000000100947 */ /* 0x000fea0003800000 */
.L_x_59:
[----:B------:R-:W0:Y:S02]  /*1900*/  LDS.64 R4, [R2] ;  /* 0x0000000002047984 */ /* 0x000e240000000a00 */
[----:B0-----:R-:W-:-:S07]  /*1910*/  DADD R6, R8, R4 ;  /* 0x0000000008067229 */ /* 0x001fce0000000004 */
[----:B------:R-:W0:Y:S02]  /*1920*/  ATOMS.CAST.SPIN.64 P0, [R2], R4, R6 ;  /* 0x000000040200758d */ /* 0x000e240001800406 */
[----:B0-----:R-:W-:Y:S05]  /*1930*/  @!P0 BRA `(.L_x_59) ;  /* 0xfffffffc00f08947 */ /* 0x001fea000383ffff */
.L_x_58:
[----:B------:R-:W-:Y:S05]  /*1940*/  BSYNC.RECONVERGENT B0 ;  /* 0x0000000000007941 */ /* 0x000fea0003800200 */
.L_x_11:
[----:B------:R-:W0:Y:S01]  /*1950*/  LDCU UR4, c[0x0][0x3a8] ;  /* 0x00007500ff0477ac */ /* 0x000e220008000800 */
[----:B------:R-:W-:Y:S01]  /*1960*/  IMAD.MOV.U32 R4, RZ, RZ, 0x1 ;  /* 0x00000001ff047424 */ /* 0x000fe200078e00ff */
[----:B------:R-:W-:Y:S01]  /*1970*/  BSSY.RECONVERGENT B0, `(.L_x_60) ;  /* 0x0000018000007945 */ /* 0x000fe20003800200 */
[----:B0-----:R-:W0:Y:S01]  /*1980*/  I2F.F64 R6, UR4 ;  /* 0x0000000400067d12 */ /* 0x001e220008201c00 */
[----:B------:R-:W1:Y:S07]  /*1990*/  LDCU.64 UR4, c[0x0][0x3b0] ;  /* 0x00007600ff0477ac */ /* 0x000e6e0008000a00 */
[----:B0-----:R-:W0:Y:S01]  /*19a0*/  MUFU.RCP64H R5, R7 ;  /* 0x0000000700057308 */ /* 0x001e220000001800 */
[----:B-1----:R-:W-:Y:S01]  /*19b0*/  DMUL R16, R16, UR4 ;  /* 0x0000000410107c28 */ /* 0x002fe20008000000 */
[----:B------:R-:W-:Y:S09]  /*19c0*/  BAR.SYNC.DEFER_BLOCKING 0x0 ;  /* 0x0000000000007b1d */ /* 0x000ff20000010000 */
[----:B------:R-:W-:Y:S01]  /*19d0*/  FSETP.GEU.AND P1, PT, |R17|, 6.5827683646048100446e-37, PT ;  /* 0x036000001100780b */ /* 0x000fe20003f2e200 */
[----:B0-----:R-:W-:-:S08]  /*19e0*/  DFMA R8, -R6, R4, 1 ;  /* 0x3ff000000608742b */ /* 0x001fd00000000104 */
[----:B------:R-:W-:-:S08]  /*19f0*/  DFMA R8, R8, R8, R8 ;  /* 0x000000080808722b */ /* 0x000fd00000000008 */
[----:B------:R-:W-:-:S08]  /*1a00*/  DFMA R8, R4, R8, R4 ;  /* 0x000000080408722b */ /* 0x000fd00000000004 */
[----:B------:R-:W-:-:S08]  /*1a10*/  DFMA R4, -R6, R8, 1 ;  /* 0x3ff000000604742b */ /* 0x000fd00000000108 */
[----:B------:R-:W-:-:S08]  /*1a20*/  DFMA R4, R8, R4, R8 ;  /* 0x000000040804722b */ /* 0x000fd00000000008 */
[----:B------:R-:W-:-:S08]  /*1a30*/  DMUL R8, R16, R4 ;  /* 0x0000000410087228 */ /* 0x000fd00000000000 */
[----:B------:R-:W-:-:S08]  /*1a40*/  DFMA R10, -R6, R8, R16 ;  /* 0x00000008060a722b */ /* 0x000fd00000000110 */
[----:B------:R-:W-:-:S10]  /*1a50*/  DFMA R4, R4, R10, R8 ;  /* 0x0000000a0404722b */ /* 0x000fd40000000008 */
[----:B------:R-:W-:-:S05]  /*1a60*/  FFMA R8, RZ, R7, R5 ;  /* 0x00000007ff087223 */ /* 0x000fca0000000005 */
[----:B------:R-:W-:-:S13]  /*1a70*/  FSETP.GT.AND P0, PT, |R8|, 1.469367938527859385e-39, PT ;  /* 0x001000000800780b */ /* 0x000fda0003f04200 */
[----:B------:R-:W-:Y:S05]  /*1a80*/  @P0 BRA P1, `(.L_x_61) ;  /* 0x0000000000180947 */ /* 0x000fea0000800000 */
[----:B------:R-:W-:Y:S01]  /*1a90*/  MOV R10, R16 ;  /* 0x00000010000a7202 */ /* 0x000fe20000000f00 */
[----:B------:R-:W-:Y:S01]  /*1aa0*/  IMAD.MOV.U32 R11, RZ, RZ, R17 ;  /* 0x000000ffff0b7224 */ /* 0x000fe200078e0011 */
[----:B------:R-:W-:Y:S01]  /*1ab0*/  MOV R8, R6 ;  /* 0x0000000600087202 */ /* 0x000fe20000000f00 */
[----:B------:R-:W-:Y:S01]  /*1ac0*/  IMAD.MOV.U32 R9, RZ, RZ, R7 ;  /* 0x000000ffff097224 */ /* 0x000fe200078e0007 */
[----:B------:R-:W-:-:S07]  /*1ad0*/  MOV R20, 0x1af0 ;  /* 0x00001af000147802 */ /* 0x000fce0000000f00 */
[----:B------:R-:W-:Y:S05]  /*1ae0*/  CALL.REL.NOINC `($__internal_0_$__cuda_sm20_div_rn_f64_full) ;  /* 0x0000000000a87944 */ /* 0x000fea0003c00000 */
.L_x_61:
[----:B------:R-:W-:Y:S05]  /*1af0*/  BSYNC.RECONVERGENT B0 ;  /* 0x0000000000007941 */ /* 0x000fea0003800200 */
.L_x_60:
[----:B------:R-:W0:Y:S01]  /*1b00*/  LDC.64 R8, c[0x0][0x390] ;  /* 0x0000e400ff087b82 */ /* 0x000e220000000a00 */
[----:B------:R-:W1:Y:S02]  /*1b10*/  LDCU UR4, c[0x0][0x3a4] ;  /* 0x00007480ff0477ac */ /* 0x000e640008000800 */
[----:B-1----:R-:W-:-:S04]  /*1b20*/  IMAD R11, R3, UR4, R0 ;  /* 0x00000004030b7c24 */ /* 0x002fc8000f8e0200 */
[----:B0-----:R-:W-:-:S05]  /*1b30*/  IMAD.WIDE R8, R11, 0x8, R8 ;  /* 0x000000080b087825 */ /* 0x001fca00078e0208 */
[----:B------:R-:W2:Y:S01]  /*1b40*/  LDG.E.64 R10, desc[UR6][R8.64] ;  /* 0x00000006080a7981 */ /* 0x000ea2000c1e1b00 */
[----:B------:R-:W-:-:S04]  /*1b50*/  ISETP.NE.AND P0, PT, R3, RZ, PT ;  /* 0x000000ff0300720c */ /* 0x000fc80003f05270 */
[----:B------:R-:W-:Y:S01]  /*1b60*/  ISETP.GT.OR P0, PT, RZ, UR4, P0 ;  /* 0x00000004ff007c0c */ /* 0x000fe20008704670 */
[----:B--2---:R-:W-:-:S07]  /*1b70*/  DADD R10, R10, -R4 ;  /* 0x000000000a0a7229 */ /* 0x004fce0000000804 */
[----:B------:R0:W-:Y:S05]  /*1b80*/  STG.E.64 desc[UR6][R8.64], R10 ;  /* 0x0000000a08007986 */ /* 0x0001ea000c101b06 */
[----:B------:R-:W-:Y:S05]  /*1b90*/  @P0 EXIT ;  /* 0x000000000000094d */ /* 0x000fea0003800000 */
[----:B------:R-:W0:Y:S01]  /*1ba0*/  MUFU.RCP64H R5, R7 ;  /* 0x0000000700057308 */ /* 0x000e220000001800 */
[----:B------:R-:W1:Y:S01]  /*1bb0*/  LDS.64 R2, [R2] ;  /* 0x0000000002027984 */ /* 0x000e620000000a00 */
[----:B------:R-:W-:Y:S01]  /*1bc0*/  MOV R4, 0x1 ;  /* 0x0000000100047802 */ /* 0x000fe20000000f00 */
[----:B------:R-:W1:Y:S01]  /*1bd0*/  LDCU.64 UR4, c[0x0][0x3b0] ;  /* 0x00007600ff0477ac */ /* 0x000e620008000a00 */
[----:B------:R-:W-:Y:S04]  /*1be0*/  BSSY.RECONVERGENT B0, `(.L_x_62) ;  /* 0x0000014000007945 */ /* 0x000fe80003800200 */
[----:B0-----:R-:W-:-:S08]  /*1bf0*/  DFMA R8, -R6, R4, 1 ;  /* 0x3ff000000608742b */ /* 0x001fd00000000104 */
[----:B------:R-:W-:-:S08]  /*1c00*/  DFMA R8, R8, R8, R8 ;  /* 0x000000080808722b */ /* 0x000fd00000000008 */
[----:B------:R-:W-:-:S08]  /*1c10*/  DFMA R8, R4, R8, R4 ;  /* 0x000000080408722b */ /* 0x000fd00000000004 */
[----:B------:R-:W-:Y:S02]  /*1c20*/  DFMA R4, -R6, R8, 1 ;  /* 0x3ff000000604742b */ /* 0x000fe40000000108 */
[----:B-1----:R-:W-:-:S06]  /*1c30*/  DMUL R10, R2, UR4 ;  /* 0x00000004020a7c28 */ /* 0x002fcc0008000000 */
[----:B------:R-:W-:-:S04]  /*1c40*/  DFMA R12, R8, R4, R8 ;  /* 0x00000004080c722b */ /* 0x000fc80000000008 */
[----:B------:R-:W-:-:S04]  /*1c50*/  FSETP.GEU.AND P1, PT, |R11|, 6.5827683646048100446e-37, PT ;  /* 0x036000000b00780b */ /* 0x000fc80003f2e200 */
[----:B------:R-:W-:-:S08]  /*1c60*/  DMUL R4, R12, R10 ;  /* 0x0000000a0c047228 */ /* 0x000fd00000000000 */
[----:B------:R-:W-:-:S08]  /*1c70*/  DFMA R8, -R6, R4, R10 ;  /* 0x000000040608722b */ /* 0x000fd0000000010a */
[----:B------:R-:W-:-:S10]  /*1c80*/  DFMA R2, R12, R8, R4 ;  /* 0x000000080c02722b */ /* 0x000fd40000000004 */
[----:B------:R-:W-:-:S05]  /*1c90*/  FFMA R4, RZ, R7, R3 ;  /* 0x00000007ff047223 */ /* 0x000fca0000000003 */
[----:B------:R-:W-:-:S13]  /*1ca0*/  FSETP.GT.AND P0, PT, |R4|, 1.469367938527859385e-39, PT ;  /* 0x001000000400780b */ /* 0x000fda0003f04200 */
[----:B------:R-:W-:Y:S05]  /*1cb0*/  @P0 BRA P1, `(.L_x_63) ;  /* 0x0000000000180947 */ /* 0x000fea0000800000 */
[----:B------:R-:W-:Y:S01]  /*1cc0*/  IMAD.MOV.U32 R8, RZ, RZ, R6 ;  /* 0x000000ffff087224 */ /* 0x000fe200078e0006 */
[----:B------:R-:W-:Y:S02]  /*1cd0*/  MOV R9, R7 ;  /* 0x0000000700097202 */ /* 0x000fe40000000f00 */
[----:B------:R-:W-:-:S07]  /*1ce0*/  MOV R20, 0x1d00 ;  /* 0x00001d0000147802 */ /* 0x000fce0000000f00 */
[----:B------:R-:W-:Y:S05]  /*1cf0*/  CALL.REL.NOINC `($__internal_0_$__cuda_sm20_div_rn_f64_full) ;  /* 0x0000000000247944 */ /* 0x000fea0003c00000 */
[----:B------:R-:W-:Y:S01]  /*1d00*/  IMAD.MOV.U32 R2, RZ, RZ, R4 ;  /* 0x000000ffff027224 */ /* 0x000fe200078e0004 */
[----:B------:R-:W-:-:S07]  /*1d10*/  MOV R3, R5 ;  /* 0x0000000500037202 */ /* 0x000fce0000000f00 */
.L_x_63:
[----:B------:R-:W-:Y:S05]  /*1d20*/  BSYNC.RECONVERGENT B0 ;  /* 0x0000000000007941 */ /* 0x000fea0003800200 */
.L_x_62:
[----:B------:R-:W0:Y:S02]  /*1d30*/  LDC.64 R4, c[0x0][0x398] ;  /* 0x0000e600ff047b82 */ /* 0x000e240000000a00 */
[----:B0-----:R-:W-:-:S05]  /*1d40*/  IMAD.WIDE R4, R0, 0x8, R4 ;  /* 0x0000000800047825 */ /* 0x001fca00078e0204 */
[----:B------:R-:W2:Y:S02]  /*1d50*/  LDG.E.64 R6, desc[UR6][R4.64] ;  /* 0x0000000604067981 */ /* 0x000ea4000c1e1b00 */
[----:B--2---:R-:W-:-:S07]  /*1d60*/  DADD R6, R6, -R2 ;  /* 0x0000000006067229 */ /* 0x004fce0000000802 */
[----:B------:R-:W-:Y:S01]  /*1d70*/  STG.E.64 desc[UR6][R4.64], R6 ;  /* 0x0000000604007986 */ /* 0x000fe2000c101b06 */
[----:B------:R-:W-:Y:S05]  /*1d80*/  EXIT ;  /* 0x000000000000794d */ /* 0x000fea0003800000 */
        .weak           $__internal_0_$__cuda_sm20_div_rn_f64_full
        .type           $__internal_0_$__cuda_sm20_div_rn_f64_full,@function
        .size           $__internal_0_$__cuda_sm20_div_rn_f64_full,(.L_x_142 - $__internal_0_$__cuda_sm20_div_rn_f64_full)
$__internal_0_$__cuda_sm20_div_rn_f64_full:
[C---:B------:R-:W-:Y:S01]  /*1d90*/  FSETP.GEU.AND P0, PT, |R9|.reuse, 1.469367938527859385e-39, PT ;  /* 0x001000000900780b */ /* 0x040fe20003f0e200 */
[----:B------:R-:W-:Y:S01]  /*1da0*/  IMAD.MOV.U32 R22, RZ, RZ, 0x1ca00000 ;  /* 0x1ca00000ff167424 */ /* 0x000fe200078e00ff */
[----:B------:R-:W-:Y:S01]  /*1db0*/  LOP3.LUT R4, R9, 0x800fffff, RZ, 0xc0, !PT ;  /* 0x800fffff09047812 */ /* 0x000fe200078ec0ff */
[----:B------:R-:W-:Y:S01]  /*1dc0*/  BSSY.RECONVERGENT B1, `(.L_x_64) ;  /* 0x0000054000017945 */ /* 0x000fe20003800200 */
[C---:B------:R-:W-:Y:S02]  /*1dd0*/  FSETP.GEU.AND P2, PT, |R11|.reuse, 1.469367938527859385e-39, PT ;  /* 0x001000000b00780b */ /* 0x040fe40003f4e200 */
[----:B------:R-:W-:Y:S01]  /*1de0*/  LOP3.LUT R5, R4, 0x3ff00000, RZ, 0xfc, !PT ;  /* 0x3ff0000004057812 */ /* 0x000fe200078efcff */
[----:B------:R-:W-:Y:S01]  /*1df0*/  IMAD.MOV.U32 R4, RZ, RZ, R8 ;  /* 0x000000ffff047224 */ /* 0x000fe200078e0008 */
[----:B------:R-:W-:Y:S02]  /*1e00*/  MOV R14, 0x1 ;  /* 0x00000001000e7802 */ /* 0x000fe40000000f00 */
[----:B------:R-:W-:-:S02]  /*1e10*/  LOP3.LUT R21, R11, 0x7ff00000, RZ, 0xc0, !PT ;  /* 0x7ff000000b157812 */ /* 0x000fc400078ec0ff */
[----:B------:R-:W-:Y:S01]  /*1e20*/  LOP3.LUT R24, R9, 0x7ff00000, RZ, 0xc0, !PT ;  /* 0x7ff0000009187812 */ /* 0x000fe200078ec0ff */
[----:B------:R-:W-:Y:S01]  /*1e30*/  @!P0 DMUL R4, R8, 8.98846567431157953865e+307 ;  /* 0x7fe0000008048828 */ /* 0x000fe20000000000 */
[----:B------:R-:W-:Y:S02]  /*1e40*/  MOV R23, R21 ;  /* 0x0000001500177202 */ /* 0x000fe40000000f00 */
[----:B------:R-:W-:Y:S02]  /*1e50*/  ISETP.GE.U32.AND P1, PT, R21, R24, PT ;  /* 0x000000181500720c */ /* 0x000fe40003f26070 */
[----:B------:R-:W-:Y:S01]  /*1e60*/  @!P2 LOP3.LUT R16, R9, 0x7ff00000, RZ, 0xc0, !PT ;  /* 0x7ff000000910a812 */ /* 0x000fe200078ec0ff */
[----:B------:R-:W0:Y:S03]  /*1e70*/  MUFU.RCP64H R15, R5 ;  /* 0x00000005000f7308 */ /* 0x000e260000001800 */
[----:B------:R-:W-:-:S02]  /*1e80*/  @!P2 ISETP.GE.U32.AND P3, PT, R21, R16, PT ;  /* 0x000000101500a20c */ /* 0x000fc40003f66070 */
[----:B------:R-:W-:Y:S02]  /*1e90*/  @!P0 LOP3.LUT R24, R5, 0x7ff00000, RZ, 0xc0, !PT ;  /* 0x7ff0000005188812 */ /* 0x000fe400078ec0ff */
[----:B------:R-:W-:-:S04]  /*1ea0*/  @!P2 SEL R17, R22, 0x63400000, !P3 ;  /* 0x634000001611a807 */ /* 0x000fc80005800000 */
[----:B------:R-:W-:-:S04]  /*1eb0*/  @!P2 LOP3.LUT R18, R17, 0x80000000, R11, 0xf8, !PT ;  /* 0x800000001112a812 */ /* 0x000fc800078ef80b */
[----:B------:R-:W-:Y:S01]  /*1ec0*/  @!P2 LOP3.LUT R19, R18, 0x100000, RZ, 0xfc, !PT ;  /* 0x001000001213a812 */ /* 0x000fe200078efcff */
[----:B------:R-:W-:Y:S01]  /*1ed0*/  @!P2 IMAD.MOV.U32 R18, RZ, RZ, RZ ;  /* 0x000000ffff12a224 */ /* 0x000fe200078e00ff */
[----:B0-----:R-:W-:-:S08]  /*1ee0*/  DFMA R12, R14, -R4, 1 ;  /* 0x3ff000000e0c742b */ /* 0x001fd00000000804 */
[----:B------:R-:W-:-:S08]  /*1ef0*/  DFMA R12, R12, R12, R12 ;  /* 0x0000000c0c0c722b */ /* 0x000fd0000000000c */
[----:B------:R-:W-:Y:S01]  /*1f00*/  DFMA R14, R14, R12, R14 ;  /* 0x0000000c0e0e722b */ /* 0x000fe2000000000e */
[----:B------:R-:W-:Y:S02]  /*1f10*/  SEL R13, R22, 0x63400000, !P1 ;  /* 0x63400000160d7807 */ /* 0x000fe40004800000 */
[----:B------:R-:W-:Y:S02]  /*1f20*/  MOV R12, R10 ;  /* 0x0000000a000c7202 */ /* 0x000fe40000000f00 */
[----:B------:R-:W-:-:S03]  /*1f30*/  LOP3.LUT R13, R13, 0x800fffff, R11, 0xf8, !PT ;  /* 0x800fffff0d0d7812 */ /* 0x000fc600078ef80b */
[----:B------:R-:W-:-:S03]  /*1f40*/  DFMA R16, R14, -R4, 1 ;  /* 0x3ff000000e10742b */ /* 0x000fc60000000804 */
[----:B------:R-:W-:-:S05]  /*1f50*/  @!P2 DFMA R12, R12, 2, -R18 ;  /* 0x400000000c0ca82b */ /* 0x000fca0000000812 */
[----:B------:R-:W-:-:S05]  /*1f60*/  DFMA R16, R14, R16, R14 ;  /* 0x000000100e10722b */ /* 0x000fca000000000e */
[----:B------:R-:W-:-:S03]  /*1f70*/  @!P2 LOP3.LUT R23, R13, 0x7ff00000, RZ, 0xc0, !PT ;  /* 0x7ff000000d17a812 */ /* 0x000fc600078ec0ff */
[----:B------:R-:W-:Y:S02]  /*1f80*/  DMUL R14, R16, R12 ;  /* 0x0000000c100e7228 */ /* 0x000fe40000000000 */
[----:B------:R-:W-:-:S05]  /*1f90*/  VIADD R25, R23, 0xffffffff ;  /* 0xffffffff17197836 */ /* 0x000fca0000000000 */
[----:B------:R-:W-:Y:S01]  /*1fa0*/  ISETP.GT.U32.AND P0, PT, R25, 0x7feffffe, PT ;  /* 0x7feffffe1900780c */ /* 0x000fe20003f04070 */
[----:B------:R-:W-:Y:S01]  /*1fb0*/  DFMA R18, R14, -R4, R12 ;  /* 0x800000040e12722b */ /* 0x000fe2000000000c */
[----:B------:R-:W-:-:S04]  /*1fc0*/  IADD3 R25, PT, PT, R24, -0x1, RZ ;  /* 0xffffffff18197810 */ /* 0x000fc80007ffe0ff */
[----:B------:R-:W-:-:S03]  /*1fd0*/  ISETP.GT.U32.OR P0, PT, R25, 0x7feffffe, P0 ;  /* 0x7feffffe1900780c */ /* 0x000fc60000704470 */
[----:B------:R-:W-:-:S10]  /*1fe0*/  DFMA R14, R16, R18, R14 ;  /* 0x00000012100e722b */ /* 0x000fd4000000000e */
[----:B------:R-:W-:Y:S05]  /*1ff0*/  @P0 BRA `(.L_x_65) ;  /* 0x00000000006c0947 */ /* 0x000fea0003800000 */
[----:B------:R-:W-:Y:S01]  /*2000*/  LOP3.LUT R16, R9, 0x7ff00000, RZ, 0xc0, !PT ;  /* 0x7ff0000009107812 */ /* 0x000fe200078ec0ff */
[----:B------:R-:W-:-:S03]  /*2010*/  IMAD.MOV.U32 R18, RZ, RZ, RZ ;  /* 0x000000ffff127224 */ /* 0x000fc600078e00ff */
[CC--:B------:R-:W-:Y:S02]  /*2020*/  VIADDMNMX R10, R21.reuse, -R16.reuse, 0xb9600000, !PT ;  /* 0xb9600000150a7446 */ /* 0x0c0fe40007800910 */
[----:B------:R-:W-:Y:S02]  /*2030*/  ISETP.GE.U32.AND P0, PT, R21, R16, PT ;  /* 0x000000101500720c */ /* 0x000fe40003f06070 */
[----:B------:R-:W-:Y:S02]  /*2040*/  VIMNMX R10, PT, PT, R10, 0x46a00000, PT ;  /* 0x46a000000a0a7848 */ /* 0x000fe40003fe0100 */
[----:B------:R-:W-:-:S05]  /*2050*/  SEL R11, R22, 0x63400000, !P0 ;  /* 0x63400000160b7807 */ /* 0x000fca0004000000 */
[----:B------:R-:W-:-:S05]  /*2060*/  IMAD.IADD R10, R10, 0x1, -R11 ;  /* 0x000000010a0a7824 */ /* 0x000fca00078e0a0b */
[----:B------:R-:W-:-:S06]  /*2070*/  IADD3 R19, PT, PT, R10, 0x7fe00000, RZ ;  /* 0x7fe000000a137810 */ /* 0x000fcc0007ffe0ff */
[----:B------:R-:W-:-:S10]  /*2080*/  DMUL R16, R14, R18 ;  /* 0x000000120e107228 */ /* 0x000fd40000000000 */
[----:B------:R-:W-:-:S13]  /*2090*/  FSETP.GTU.AND P0, PT, |R17|, 1.469367938527859385e-39, PT ;  /* 0x001000001100780b */ /* 0x000fda0003f0c200 */
[----:B------:R-:W-:Y:S05]  /*20a0*/  @P0 BRA `(.L_x_66) ;  /* 0x0000000000940947 */ /* 0x000fea0003800000 */
[----:B------:R-:W-:Y:S01]  /*20b0*/  DFMA R4, R14, -R4, R12 ;  /* 0x800000040e04722b */ /* 0x000fe2000000000c */
[----:B------:R-:W-:-:S09]  /*20c0*/  MOV R18, RZ ;  /* 0x000000ff00127202 */ /* 0x000fd20000000f00 */
[C---:B------:R-:W-:Y:S02]  /*20d0*/  FSETP.NEU.AND P0, PT, R5.reuse, RZ, PT ;  /* 0x000000ff0500720b */ /* 0x040fe40003f0d000 */
[----:B------:R-:W-:-:S04]  /*20e0*/  LOP3.LUT R9, R5, 0x80000000, R9, 0x48, !PT ;  /* 0x8000000005097812 */ /* 0x000fc800078e4809 */
[----:B------:R-:W-:-:S07]  /*20f0*/  LOP3.LUT R19, R9, R19, RZ, 0xfc, !PT ;  /* 0x0000001309137212 */ /* 0x000fce00078efcff */
[----:B------:R-:W-:Y:S05]  /*2100*/  @!P0 BRA `(.L_x_66) ;  /* 0x00000000007c8947 */ /* 0x000fea0003800000 */
[----:B------:R-:W-:Y:S01]  /*2110*/  IMAD.MOV R5, RZ, RZ, -R10 ;  /* 0x000000ffff057224 */ /* 0x000fe200078e0a0a */
[----:B------:R-:W-:-:S06]  /*2120*/  MOV R4, RZ ;  /* 0x000000ff00047202 */ /* 0x000fcc0000000f00 */
[----:B------:R-:W-:Y:S02]  /*2130*/  DFMA R4, R16, -R4, R14 ;  /* 0x800000041004722b */ /* 0x000fe4000000000e */
[----:B------:R-:W-:-:S04]  /*2140*/  DMUL.RP R14, R14, R18 ;  /* 0x000000120e0e7228 */ /* 0x000fc80000008000 */
[----:B------:R-:W-:-:S04]  /*2150*/  IADD3 R4, PT, PT, -R10, -0x43300000, RZ ;  /* 0xbcd000000a047810 */ /* 0x000fc80007ffe1ff */
[----:B------:R-:W-:Y:S02]  /*2160*/  FSETP.NEU.AND P0, PT, |R5|, R4, PT ;  /* 0x000000040500720b */ /* 0x000fe40003f0d200 */
[----:B------:R-:W-:Y:S02]  /*2170*/  LOP3.LUT R9, R15, R9, RZ, 0x3c, !PT ;  /* 0x000000090f097212 */ /* 0x000fe400078e3cff */
[----:B------:R-:W-:Y:S02]  /*2180*/  FSEL R16, R14, R16, !P0 ;  /* 0x000000100e107208 */ /* 0x000fe40004000000 */
[----:B------:R-:W-:Y:S01]  /*2190*/  FSEL R17, R9, R17, !P0 ;  /* 0x0000001109117208 */ /* 0x000fe20004000000 */
[----:B------:R-:W-:Y:S06]  /*21a0*/  BRA `(.L_x_66) ;  /* 0x0000000000547947 */ /* 0x000fec0003800000 */
.L_x_65:
[----:B------:R-:W-:-:S14]  /*21b0*/  DSETP.NAN.AND P0, PT, R10, R10, PT ;  /* 0x0000000a0a00722a */ /* 0x000fdc0003f08000 */
[----:B------:R-:W-:Y:S05]  /*21c0*/  @P0 BRA `(.L_x_67) ;  /* 0x0000000000440947 */ /* 0x000fea0003800000 */
[----:B------:R-:W-:-:S14]  /*21d0*/  DSETP.NAN.AND P0, PT, R8, R8, PT ;  /* 0x000000080800722a */ /* 0x000fdc0003f08000 */
[----:B------:R-:W-:Y:S05]  /*21e0*/  @P0 BRA `(.L_x_68) ;  /* 0x0000000000300947 */ /* 0x000fea0003800000 */
[----:B------:R-:W-:Y:S01]  /*21f0*/  ISETP.NE.AND P0, PT, R23, R24, PT ;  /* 0x000000181700720c */ /* 0x000fe20003f05270 */
[----:B------:R-:W-:Y:S01]  /*2200*/  IMAD.MOV.U32 R16, RZ, RZ, 0x0 ;  /* 0x00000000ff107424 */ /* 0x000fe200078e00ff */
[----:B------:R-:W-:-:S11]  /*2210*/  MOV R17, 0xfff80000 ;  /* 0xfff8000000117802 */ /* 0x000fd60000000f00 */
[----:B------:R-:W-:Y:S05]  /*2220*/  @!P0 BRA `(.L_x_66) ;  /* 0x0000000000348947 */ /* 0x000fea0003800000 */
[----:B------:R-:W-:Y:S02]  /*2230*/  ISETP.NE.AND P0, PT, R23, 0x7ff00000, PT ;  /* 0x7ff000001700780c */ /* 0x000fe40003f05270 */
[----:B------:R-:W-:Y:S02]  /*2240*/  LOP3.LUT R17, R11, 0x80000000, R9, 0x48, !PT ;  /* 0x800000000b117812 */ /* 0x000fe400078e4809 */
[----:B------:R-:W-:-:S13]  /*2250*/  ISETP.EQ.OR P0, PT, R24, RZ, !P0 ;  /* 0x000000ff1800720c */ /* 0x000fda0004702670 */
[----:B------:R-:W-:Y:S01]  /*2260*/  @P0 LOP3.LUT R4, R17, 0x7ff00000, RZ, 0xfc, !PT ;  /* 0x7ff0000011040812 */ /* 0x000fe200078efcff */
[----:B------:R-:W-:Y:S01]  /*2270*/  @!P0 IMAD.MOV.U32 R16, RZ, RZ, RZ ;  /* 0x000000ffff108224 */ /* 0x000fe200078e00ff */
[----:B------:R-:W-:-:S03]  /*2280*/  @P0 MOV R16, RZ ;  /* 0x000000ff00100202 */ /* 0x000fc60000000f00 */
[----:B------:R-:W-:Y:S01]  /*2290*/  @P0 IMAD.MOV.U32 R17, RZ, RZ, R4 ;  /* 0x000000ffff110224 */ /* 0x000fe200078e0004 */
[----:B------:R-:W-:Y:S06]  /*22a0*/  BRA `(.L_x_66) ;  /* 0x0000000000147947 */ /* 0x000fec0003800000 */
.L_x_68:
[----:B------:R-:W-:Y:S02]  /*22b0*/  LOP3.LUT R17, R9, 0x80000, RZ, 0xfc, !PT ;  /* 0x0008000009117812 */ /* 0x000fe400078efcff */
[----:B------:R-:W-:Y:S01]  /*22c0*/  MOV R16, R8 ;  /* 0x0000000800107202 */ /* 0x000fe20000000f00 */
[----:B------:R-:W-:Y:S06]  /*22d0*/  BRA `(.L_x_66) ;  /* 0x0000000000087947 */ /* 0x000fec0003800000 */
.L_x_67:
[----:B------:R-:W-:Y:S01]  /*22e0*/  LOP3.LUT R17, R11, 0x80000, RZ, 0xfc, !PT ;  /* 0x000800000b117812 */ /* 0x000fe200078efcff */
[----:B------:R-:W-:-:S07]  /*22f0*/  IMAD.MOV.U32 R16, RZ, RZ, R10 ;  /* 0x000000ffff107224 */ /* 0x000fce00078e000a */
.L_x_66:
[----:B------:R-:W-:Y:S05]  /*2300*/  BSYNC.RECONVERGENT B1 ;  /* 0x0000000000017941 */ /* 0x000fea0003800200 */
.L_x_64:
[----:B------:R-:W-:Y:S01]  /*2310*/  HFMA2 R21, -RZ, RZ, 0, 0 ;  /* 0x00000000ff157431 */ /* 0x000fe200000001ff */
[----:B------:R-:W-:Y:S01]  /*2320*/  MOV R4, R16 ;  /* 0x0000001000047202 */ /* 0x000fe20000000f00 */
[----:B------:R-:W-:Y:S02]  /*2330*/  IMAD.MOV.U32 R5, RZ, RZ, R17 ;  /* 0x000000ffff057224 */ /* 0x000fe400078e0011 */
[----:B------:R-:W-:Y:S05]  /*2340*/  RET.REL.NODEC R20 `(_Z46update_input_hidden_weights_kernel_vectorized4PKdS0_PdS1_iiid) ;  /* 0xffffffdc142c7950 */ /* 0x000fea0003c3ffff */
.L_x_69:
[----:B------:R-:W-:-:S00]  /*2350*/  BRA `(.L_x_69) ;  /* 0xfffffffc00fc7947 */ /* 0x000fc0000383ffff */
[----:B------:R-:W-:-:S00]  /*2360*/  NOP ;  /* 0x0000000000007918 */ /* 0x000fc00000000000 */
        /* <DEDUP_REMOVED lines=9> */
.L_x_142:


//--------------------- .text._Z46update_input_hidden_weights_kernel_vectorized2PKdS0_PdS1_iiid --------------------------
	.section	.text._Z46update_input_hidden_weights_kernel_vectorized2PKdS0_PdS1_iiid,"ax",@progbits
	.align	128
        .global         _Z46update_input_hidden_weights_kernel_vectorized2PKdS0_PdS1_iiid
        .type           _Z46update_input_hidden_weights_kernel_vectorized2PKdS0_PdS1_iiid,@function
        .size           _Z46update_input_hidden_weights_kernel_vectorized2PKdS0_PdS1_iiid,(.L_x_143 - _Z46update_input_hidden_weights_kernel_vectorized2PKdS0_PdS1_iiid)
        .other          _Z46update_input_hidden_weights_kernel_vectorized2PKdS0_PdS1_iiid,@"STO_CUDA_ENTRY STV_DEFAULT"
_Z46update_input_hidden_weights_kernel_vectorized2PKdS0_PdS1_iiid:
.text._Z46update_input_hidden_weights_kernel_vectorized2PKdS0_PdS1_iiid:
        /* <DEDUP_REMOVED lines=16> */
[----:B------:R-:W-:Y:S01]  /*0100*/  CS2R R12, SRZ ;  /* 0x00000000000c7805 */ /* 0x000fe2000001ff00 */
[----:B------:R-:W2:Y:S06]  /*0110*/  LDCU.64 UR8, c[0x0][0x358] ;  /* 0x00006b00ff0877ac */ /* 0x000eac0008000a00 */
[----:B-1----:R-:W1:Y:S01]  /*0120*/  MUFU.RCP R0, R0 ;  /* 0x0000000000007308 */ /* 0x002e620000001000 */
[----:B0-----:R-:W-:Y:S01]  /*0130*/  ULEA UR4, UR5, UR4, 0x18 ;  /* 0x0000000405047291 */ /* 0x001fe2000f8ec0ff */
[----:B------:R-:W0:Y:S01]  /*0140*/  LDCU UR5, c[0x0][0x3a8] ;  /* 0x00007500ff0577ac */ /* 0x000e220008000800 */
[----:B-1----:R-:W-:-:S05]  /*0150*/  IADD3 R2, PT, PT, R0, 0xffffffe, RZ ;  /* 0x0ffffffe00027810 */ /* 0x002fca0007ffe0ff */
[----:B------:R1:W3:Y:S01]  /*0160*/  F2I.FTZ.U32.TRUNC.NTZ R3, R2 ;  /* 0x0000000200037305 */ /* 0x0002e2000021f000 */
[----:B0-----:R-:W-:Y:S02]  /*0170*/  UISETP.GE.AND UP0, UPT, UR5, 0x2, UPT ;  /* 0x000000020500788c */ /* 0x001fe4000bf06270 */
[----:B------:R-:W-:Y:S01]  /*0180*/  ULOP3.LUT UR6, UR5, 0xfffffffe, URZ, 0xc0, !UPT ;  /* 0xfffffffe05067892 */ /* 0x000fe2000f8ec0ff */
[----:B-1----:R-:W-:Y:S02]  /*0190*/  IMAD.MOV.U32 R2, RZ, RZ, RZ ;  /* 0x000000ffff027224 */ /* 0x002fe400078e00ff */
[----:B---3--:R-:W-:-:S04]  /*01a0*/  IMAD.MOV R10, RZ, RZ, -R3 ;  /* 0x000000ffff0a7224 */ /* 0x008fc800078e0a03 */
[----:B------:R-:W-:Y:S01]  /*01b0*/  IMAD R5, R10, R9, RZ ;  /* 0x000000090a057224 */ /* 0x000fe200078e02ff */
[----:B------:R-:W-:-:S03]  /*01c0*/  IABS R10, R4 ;  /* 0x00000004000a7213 */ /* 0x000fc60000000000 */
[----:B------:R-:W-:-:S06]  /*01d0*/  IMAD.HI.U32 R3, R3, R5, R2 ;  /* 0x0000000503037227 */ /* 0x000fcc00078e0002 */
[----:B------:R-:W-:-:S05]  /*01e0*/  IMAD.HI.U32 R5, R3, R10, RZ ;  /* 0x0000000a03057227 */ /* 0x000fca00078e00ff */
[----:B------:R-:W-:-:S05]  /*01f0*/  IADD3 R0, PT, PT, -R5, RZ, RZ ;  /* 0x000000ff05007210 */ /* 0x000fca0007ffe1ff */
[----:B------:R-:W-:-:S05]  /*0200*/  IMAD R0, R9, R0, R10 ;  /* 0x0000000009007224 */ /* 0x000fca00078e020a */
[----:B------:R-:W-:-:S13]  /*0210*/  ISETP.GT.U32.AND P3, PT, R9, R0, PT ;  /* 0x000000000900720c */ /* 0x000fda0003f64070 */
[----:B------:R-:W-:Y:S02]  /*0220*/  @!P3 IMAD.IADD R0, R0, 0x1, -R9 ;  /* 0x000000010000b824 */ /* 0x000fe400078e0a09 */
[----:B------:R-:W-:Y:S01]  /*0230*/  @!P3 VIADD R5, R5, 0x1 ;  /* 0x000000010505b836 */ /* 0x000fe20000000000 */
[----:B------:R-:W-:Y:S02]  /*0240*/  ISETP.NE.AND P3, PT, R7, RZ, PT ;  /* 0x000000ff0700720c */ /* 0x000fe40003f65270 */
[----:B------:R-:W-:Y:S02]  /*0250*/  ISETP.GE.U32.AND P0, PT, R0, R9, PT ;  /* 0x000000090000720c */ /* 0x000fe40003f06070 */
[----:B------:R-:W-:-:S04]  /*0260*/  LOP3.LUT R0, R4, R7, RZ, 0x3c, !PT ;  /* 0x0000000704007212 */ /* 0x000fc800078e3cff */
[----:B------:R-:W-:Y:S02]  /*0270*/  ISETP.GE.AND P2, PT, R0, RZ, PT ;  /* 0x000000ff0000720c */ /* 0x000fe40003f46270 */
[----:B------:R-:W-:-:S05]  /*0280*/  @!P1 LEA R0, R8, UR4, 0x3 ;  /* 0x0000000408009c11 */ /* 0x000fca000f8e18ff */
[----:B------:R0:W-:Y:S01]  /*0290*/  @!P1 STS.64 [R0], RZ ;  /* 0x000000ff00009388 */ /* 0x0001e20000000a00 */
[----:B------:R-:W-:-:S05]  /*02a0*/  @P0 IADD3 R5, PT, PT, R5, 0x1, RZ ;  /* 0x0000000105050810 */ /* 0x000fca0007ffe0ff */
[----:B------:R-:W-:Y:S01]  /*02b0*/  @!P2 IMAD.MOV R5, RZ, RZ, -R5 ;  /* 0x000000ffff05a224 */ /* 0x000fe200078e0a05 */
[----:B------:R-:W-:-:S05]  /*02c0*/  @!P3 LOP3.LUT R5, RZ, R7, RZ, 0x33, !PT ;  /* 0x00000007ff05b212 */ /* 0x000fca00078e33ff */
[----:B------:R-:W-:-:S04]  /*02d0*/  IMAD.MOV R2, RZ, RZ, -R5 ;  /* 0x000000ffff027224 */ /* 0x000fc800078e0a05 */
[----:B------:R-:W-:-:S05]  /*02e0*/  IMAD R4, R7, R2, R4 ;  /* 0x0000000207047224 */ /* 0x000fca00078e0204 */
[----:B------:R-:W-:Y:S01]  /*02f0*/  LEA R2, R4, UR4, 0x3 ;  /* 0x0000000404027c11 */ /* 0x000fe2000f8e18ff */
[----:B------:R-:W-:Y:S06]  /*0300*/  BAR.SYNC.DEFER_BLOCKING 0x0 ;  /* 0x0000000000007b1d */ /* 0x000fec0000010000 */
[----:B0-2---:R-:W-:Y:S05]  /*0310*/  BRA.U !UP0, `(.L_x_70) ;  /* 0x0000000908987547 */ /* 0x005fea000b800000 */
[----:B------:R-:W-:Y:S01]  /*0320*/  UIADD3 UR7, UPT, UPT, UR6, -0x1, URZ ;  /* 0xffffffff06077890 */ /* 0x000fe2000fffe0ff */
[----:B------:R-:W-:Y:S01]  /*0330*/  CS2R R12, SRZ ;  /* 0x00000000000c7805 */ /* 0x000fe2000001ff00 */
[----:B------:R-:W-:Y:S02]  /*0340*/  UMOV UR4, URZ ;  /* 0x000000ff00047c82 */ /* 0x000fe40008000000 */
[----:B------:R-:W-:-:S09]  /*0350*/  UISETP.GE.U32.AND UP0, UPT, UR7, 0x6, UPT ;  /* 0x000000060700788c */ /* 0x000fd2000bf06070 */
[----:B------:R-:W-:Y:S05]  /*0360*/  BRA.U !UP0, `(.L_x_71) ;  /* 0x0000000508647547 */ /* 0x000fea000b800000 */
[----:B------:R-:W-:Y:S01]  /*0370*/  ULEA.HI UR4, UR7, 0x1, URZ, 0x1f ;  /* 0x0000000107047891 */ /* 0x000fe2000f8ff8ff */
[----:B------:R-:W-:Y:S01]  /*0380*/  ISETP.NE.AND P0, PT, R5, RZ, PT ;  /* 0x000000ff0500720c */ /* 0x000fe20003f05270 */
[----:B------:R-:W-:Y:S01]  /*0390*/  IMAD.MOV.U32 R0, RZ, RZ, R4 ;  /* 0x000000ffff007224 */ /* 0x000fe200078e0004 */
[----:B------:R-:W-:Y:S01]  /*03a0*/  MOV R3, R5 ;  /* 0x0000000500037202 */ /* 0x000fe20000000f00 */
[----:B------:R-:W-:Y:S01]  /*03b0*/  ULOP3.LUT UR4, UR4, 0xfffffffc, URZ, 0xc0, !UPT ;  /* 0xfffffffc04047892 */ /* 0x000fe2000f8ec0ff */
[----:B------:R-:W-:-:S03]  /*03c0*/  CS2R R12, SRZ ;  /* 0x00000000000c7805 */ /* 0x000fc6000001ff00 */
[----:B------:R-:W-:-:S03]  /*03d0*/  UIADD3 UR5, UPT, UPT, -UR4, URZ, URZ ;  /* 0x000000ff04057290 */ /* 0x000fc6000fffe1ff */
[----:B------:R-:W-:-:S09]  /*03e0*/  UMOV UR4, URZ ;  /* 0x000000ff00047c82 */ /* 0x000fd20008000000 */
.L_x_84:
[----:B------:R-:W0:Y:S08]  /*03f0*/  LDC.64 R14, c[0x0][0x380] ;  /* 0x0000e000ff0e7b82 */ /* 0x000e300000000a00 */
[----:B------:R-:W1:Y:S08]  /*0400*/  LDC.64 R18, c[0x0][0x388] ;  /* 0x0000e200ff127b82 */ /* 0x000e700000000a00 */
[----:B------:R-:W2:Y:S01]  /*0410*/  LDC.64 R6, c[0x0][0x3a0] ;  /* 0x0000e800ff067b82 */ /* 0x000ea20000000a00 */
[----:B0-----:R-:W-:-:S05]  /*0420*/  IMAD.WIDE R14, R3, 0x8, R14 ;  /* 0x00000008030e7825 */ /* 0x001fca00078e020e */
[----:B------:R-:W3:Y:S01]  /*0430*/  LDG.E.64.CONSTANT R20, desc[UR8][R14.64] ;  /* 0x000000080e147981 */ /* 0x000ee2000c1e9b00 */
[----:B-1----:R-:W-:-:S05]  /*0440*/  IMAD.WIDE R18, R0, 0x8, R18 ;  /* 0x0000000800127825 */ /* 0x002fca00078e0212 */
[----:B------:R-:W3:Y:S01]  /*0450*/  LDG.E.64.CONSTANT R8, desc[UR8][R18.64] ;  /* 0x0000000812087981 */ /* 0x000ee2000c1e9b00 */
[----:B--2---:R-:W-:-:S04]  /*0460*/  IMAD.WIDE R22, R6, 0x8, R14 ;  /* 0x0000000806167825 */ /* 0x004fc800078e020e */
[----:B------:R-:W-:Y:S01]  /*0470*/  IMAD.WIDE R10, R7, 0x8, R18 ;  /* 0x00000008070a7825 */ /* 0x000fe200078e0212 */
[----:B------:R0:W5:Y:S01]  /*0480*/  LDG.E.64.CONSTANT R16, desc[UR8][R22.64] ;  /* 0x0000000816107981 */ /* 0x000162000c1e9b00 */
[----:B------:R-:W-:Y:S01]  /*0490*/  UIADD3 UR5, UPT, UPT, UR5, 0x4, URZ ;  /* 0x0000000405057890 */ /* 0x000fe2000fffe0ff */
[----:B---3--:R-:W-:Y:S02]  /*04a0*/  DFMA R20, R20, R8, R12 ;  /* 0x000000081414722b */ /* 0x008fe4000000000c */
[----:B------:R0:W5:Y:S01]  /*04b0*/  LDG.E.64.CONSTANT R12, desc[UR8][R10.64] ;  /* 0x000000080a0c7981 */ /* 0x000162000c1e9b00 */
[----:B------:R-:W-:Y:S01]  /*04c0*/  UISETP.NE.AND UP0, UPT, UR5, URZ, UPT ;  /* 0x000000ff0500728c */ /* 0x000fe2000bf05270 */
[----:B------:R-:W-:Y:S01]  /*04d0*/  BSSY.RECONVERGENT B0, `(.L_x_72) ;  /* 0x0000009000007945 */ /* 0x000fe20003800200 */
[----:B------:R-:W-:-:S04]  /*04e0*/  IMAD.WIDE R28, R6, 0x8, R22 ;  /* 0x00000008061c7825 */ /* 0x000fc800078e0216 */
[----:B------:R-:W-:Y:S01]  /*04f0*/  IMAD.WIDE R26, R7, 0x8, R10 ;  /* 0x00000008071a7825 */ /* 0x000fe200078e020a */
[----:B------:R-:W-:Y:S06]  /*0500*/  @P0 BRA `(.L_x_73) ;  /* 0x0000000000140947 */ /* 0x000fec0003800000 */
[----:B-----5:R-:W-:-:S11]  /*0510*/  DADD R14, R8, R12 ;  /* 0x00000000080e7229 */ /* 0x020fd6000000000c */
.L_x_74:
[----:B------:R-:W0:Y:S02]  /*0520*/  LDS.64 R8, [R2] ;  /* 0x0000000002087984 */ /* 0x000e240000000a00 */
[----:B0-----:R-:W-:-:S07]  /*0530*/  DADD R10, R14, R8 ;  /* 0x000000000e0a7229 */ /* 0x001fce0000000008 */
[----:B------:R-:W0:Y:S02]  /*0540*/  ATOMS.CAST.SPIN.64 P1, [R2], R8, R10 ;  /* 0x000000080200758d */ /* 0x000e24000182040a */
[----:B0-----:R-:W-:Y:S05]  /*0550*/  @!P1 BRA `(.L_x_74) ;  /* 0xfffffffc00f09947 */ /* 0x001fea000383ffff */
.L_x_73:
[----:B------:R-:W-:Y:S05]  /*0560*/  BSYNC.RECONVERGENT B0 ;  /* 0x0000000000007941 */ /* 0x000fea0003800200 */
.L_x_72:
[----:B------:R-:W2:Y:S04]  /*0570*/  LDG.E.64.CONSTANT R18, desc[UR8][R28.64] ;  /* 0x000000081c127981 */ /* 0x000ea8000c1e9b00 */
[----:B------:R-:W2:Y:S01]  /*0580*/  LDG.E.64.CONSTANT R8, desc[UR8][R26.64] ;  /* 0x000000081a087981 */ /* 0x000ea2000c1e9b00 */
[----:B------:R-:W-:-:S04]  /*0590*/  IMAD.WIDE R24, R6, 0x8, R28 ;  /* 0x0000000806187825 */ /* 0x000fc800078e021c */
[----:B0-----:R-:W-:Y:S01]  /*05a0*/  IMAD.WIDE R22, R7, 0x8, R26 ;  /* 0x0000000807167825 */ /* 0x001fe200078e021a */
[----:B------:R0:W3:Y:S04]  /*05b0*/  LDG.E.64.CONSTANT R14, desc[UR8][R24.64] ;  /* 0x00000008180e7981 */ /* 0x0000e8000c1e9b00 */
[----:B------:R1:W3:Y:S01]  /*05c0*/  LDG.E.64.CONSTANT R10, desc[UR8][R22.64] ;  /* 0x00000008160a7981 */ /* 0x0002e2000c1e9b00 */
[----:B-----5:R-:W-:Y:S01]  /*05d0*/  DFMA R12, R16, R12, R20 ;  /* 0x0000000c100c722b */ /* 0x020fe20000000014 */
[----:B0-----:R-:W-:-:S04]  /*05e0*/  IMAD.WIDE R24, R6, 0x8, R24 ;  /* 0x0000000806187825 */ /* 0x001fc800078e0218 */
[----:B-1----:R-:W-:Y:S01]  /*05f0*/  IMAD.WIDE R22, R7, 0x8, R22 ;  /* 0x0000000807167825 */ /* 0x002fe200078e0216 */
[----:B------:R-:W4:Y:S03]  /*0600*/  LDG.E.64.CONSTANT R16, desc[UR8][R24.64] ;  /* 0x0000000818107981 */ /* 0x000f26000c1e9b00 */
[----:B------:R-:W-:-:S04]  /*0610*/  IMAD.WIDE R28, R6, 0x8, R24 ;  /* 0x00000008061c7825 */ /* 0x000fc800078e0218 */
[----:B------:R-:W-:-:S05]  /*0620*/  IMAD.WIDE R26, R7, 0x8, R22 ;  /* 0x00000008071a7825 */ /* 0x000fca00078e0216 */
[----:B------:R0:W4:Y:S01]  /*0630*/  LDG.E.64.CONSTANT R20, desc[UR8][R26.64] ;  /* 0x000000081a147981 */ /* 0x000122000c1e9b00 */
[----:B--2---:R-:W-:-:S03]  /*0640*/  DFMA R12, R18, R8, R12 ;  /* 0x00000008120c722b */ /* 0x004fc6000000000c */
[----:B------:R-:W4:Y:S05]  /*0650*/  LDG.E.64.CONSTANT R18, desc[UR8][R22.64] ;  /* 0x0000000816127981 */ /* 0x000f2a000c1e9b00 */
[----:B---3--:R-:W-:Y:S02]  /*0660*/  DFMA R14, R14, R10, R12 ;  /* 0x0000000a0e0e722b */ /* 0x008fe4000000000c */
[----:B------:R1:W2:Y:S01]  /*0670*/  LDG.E.64.CONSTANT R12, desc[UR8][R28.64] ;  /* 0x000000081c0c7981 */ /* 0x0002a2000c1e9b00 */
[----:B0-----:R-:W-:-:S04]  /*0680*/  IMAD.WIDE R26, R7, 0x8, R26 ;  /* 0x00000008071a7825 */ /* 0x001fc800078e021a */
[----:B-1----:R-:W-:-:S05]  /*0690*/  IMAD.WIDE R28, R6, 0x8, R28 ;  /* 0x00000008061c7825 */ /* 0x002fca00078e021c */
[----:B------:R-:W3:Y:S01]  /*06a0*/  LDG.E.64.CONSTANT R24, desc[UR8][R28.64] ;  /* 0x000000081c187981 */ /* 0x000ee2000c1e9b00 */
[----:B------:R-:W-:-:S06]  /*06b0*/  IMAD.WIDE R22, R6, 0x8, R28 ;  /* 0x0000000806167825 */ /* 0x000fcc00078e021c */
[----:B------:R-:W3:Y:S01]  /*06c0*/  LDG.E.64.CONSTANT R22, desc[UR8][R22.64] ;  /* 0x0000000816167981 */ /* 0x000ee2000c1e9b00 */
[----:B----4-:R-:W-:Y:S01]  /*06d0*/  DFMA R14, R16, R18, R14 ;  /* 0x00000012100e722b */ /* 0x010fe2000000000e */
[----:B------:R-:W-:-:S06]  /*06e0*/  IMAD.WIDE R16, R7, 0x8, R26 ;  /* 0x0000000807107825 */ /* 0x000fcc00078e021a */
[----:B------:R-:W4:Y:S01]  /*06f0*/  LDG.E.64.CONSTANT R16, desc[UR8][R16.64] ;  /* 0x0000000810107981 */ /* 0x000f22000c1e9b00 */
[----:B--2---:R-:W-:-:S03]  /*0700*/  DFMA R12, R12, R20, R14 ;  /* 0x000000140c0c722b */ /* 0x004fc6000000000e */
[----:B------:R-:W3:Y:S01]  /*0710*/  LDG.E.64.CONSTANT R14, desc[UR8][R26.64] ;  /* 0x000000081a0e7981 */ /* 0x000ee2000c1e9b00 */
[----:B------:R-:W-:Y:S04]  /*0720*/  BSSY.RECONVERGENT B0, `(.L_x_75) ;  /* 0x0000009000007945 */ /* 0x000fe80003800200 */
[----:B---3--:R-:W-:-:S08]  /*0730*/  DFMA R12, R24, R14, R12 ;  /* 0x0000000e180c722b */ /* 0x008fd0000000000c */
[----:B----4-:R-:W-:Y:S01]  /*0740*/  DFMA R12, R22, R16, R12 ;  /* 0x00000010160c722b */ /* 0x010fe2000000000c */
[----:B------:R-:W-:Y:S10]  /*0750*/  @P0 BRA `(.L_x_76) ;  /* 0x0000000000140947 */ /* 0x000ff40003800000 */
[----:B------:R-:W-:-:S11]  /*0760*/  DADD R22, R8, R10 ;  /* 0x0000000008167229 */ /* 0x000fd6000000000a */
.L_x_77:
[----:B------:R-:W0:Y:S02]  /*0770*/  LDS.64 R8, [R2] ;  /* 0x0000000002087984 */ /* 0x000e240000000a00 */
[----:B0-----:R-:W-:-:S07]  /*0780*/  DADD R10, R22, R8 ;  /* 0x00000000160a7229 */ /* 0x001fce0000000008 */
[----:B------:R-:W0:Y:S02]  /*0790*/  ATOMS.CAST.SPIN.64 P1, [R2], R8, R10 ;  /* 0x000000080200758d */ /* 0x000e24000182040a */
[----:B0-----:R-:W-:Y:S05]  /*07a0*/  @!P1 BRA `(.L_x_77) ;  /* 0xfffffffc00f09947 */ /* 0x001fea000383ffff */
.L_x_76:
[----:B------:R-:W-:Y:S05]  /*07b0*/  BSYNC.RECONVERGENT B0 ;  /* 0x0000000000007941 */ /* 0x000fea0003800200 */
.L_x_75:
[----:B------:R-:W-:Y:S04]  /*07c0*/  BSSY.RECONVERGENT B0, `(.L_x_78) ;  /* 0x0000007000007945 */ /* 0x000fe80003800200 */
[----:B------:R-:W-:Y:S05]  /*07d0*/  @P0 BRA `(.L_x_79) ;  /* 0x0000000000140947 */ /* 0x000fea0003800000 */
[----:B------:R-:W-:-:S11]  /*07e0*/  DADD R18, R18, R20 ;  /* 0x0000000012127229 */ /* 0x000fd60000000014 */
.L_x_80:
[----:B------:R-:W0:Y:S02]  /*07f0*/  LDS.64 R8, [R2] ;  /* 0x0000000002087984 */ /* 0x000e240000000a00 */
[----:B0-----:R-:W-:-:S07]  /*0800*/  DADD R10, R18, R8 ;  /* 0x00000000120a7229 */ /* 0x001fce0000000008 */
[----:B------:R-:W0:Y:S02]  /*0810*/  ATOMS.CAST.SPIN.64 P1, [R2], R8, R10 ;  /* 0x000000080200758d */ /* 0x000e24000182040a */
[----:B0-----:R-:W-:Y:S05]  /*0820*/  @!P1 BRA `(.L_x_80) ;  /* 0xfffffffc00f09947 */ /* 0x001fea000383ffff */
.L_x_79:
[----:B------:R-:W-:Y:S05]  /*0830*/  BSYNC.RECONVERGENT B0 ;  /* 0x0000000000007941 */ /* 0x000fea0003800200 */
.L_x_78:
[----:B------:R-:W-:Y:S04]  /*0840*/  BSSY.RECONVERGENT B0, `(.L_x_81) ;  /* 0x0000007000007945 */ /* 0x000fe80003800200 */
[----:B------:R-:W-:Y:S05]  /*0850*/  @P0 BRA `(.L_x_82) ;  /* 0x0000000000140947 */ /* 0x000fea0003800000 */
[----:B------:R-:W-:-:S11]  /*0860*/  DADD R14, R14, R16 ;  /* 0x000000000e0e7229 */ /* 0x000fd60000000010 */
.L_x_83:
[----:B------:R-:W0:Y:S02]  /*0870*/  LDS.64 R8, [R2] ;  /* 0x0000000002087984 */ /* 0x000e240000000a00 */
[----:B0-----:R-:W-:-:S07]  /*0880*/  DADD R10, R14, R8 ;  /* 0x000000000e0a7229 */ /* 0x001fce0000000008 */
[----:B------:R-:W0:Y:S02]  /*0890*/  ATOMS.CAST.SPIN.64 P1, [R2], R8, R10 ;  /* 0x000000080200758d */ /* 0x000e24000182040a */
[----:B0-----:R-:W-:Y:S05]  /*08a0*/  @!P1 BRA `(.L_x_83) ;  /* 0xfffffffc00f09947 */ /* 0x001fea000383ffff */
.L_x_82:
[----:B------:R-:W-:Y:S05]  /*08b0*/  BSYNC.RECONVERGENT B0 ;  /* 0x0000000000007941 */ /* 0x000fea0003800200 */
.L_x_81:
[----:B------:R-:W-:Y:S01]  /*08c0*/  IMAD R0, R7, 0x8, R0 ;  /* 0x0000000807007824 */ /* 0x000fe200078e0200 */
[----:B------:R-:W-:Y:S01]  /*08d0*/  LEA R3, R6, R3, 0x3 ;  /* 0x0000000306037211 */ /* 0x000fe200078e18ff */
[----:B------:R-:W-:Y:S01]  /*08e0*/  UIADD3 UR4, UPT, UPT, UR4, 0x8, URZ ;  /* 0x0000000804047890 */ /* 0x000fe2000fffe0ff */
[----:B------:R-:W-:Y:S11]  /*08f0*/  BRA.U UP0, `(.L_x_84) ;  /* 0xfffffff900bc7547 */ /* 0x000ff6000b83ffff */
.L_x_71:
[----:B------:R-:W-:-:S04]  /*0900*/  ULEA.HI UR5, UR7, 0x1, URZ, 0x1f ;  /* 0x0000000107057891 */ /* 0x000fc8000f8ff8ff */
[----:B------:R-:W-:-:S09]  /*0910*/  ULOP3.LUT UP0, UR5, UR5, 0x3, URZ, 0xc0, !UPT ;  /* 0x0000000305057892 */ /* 0x000fd2000f80c0ff */
[----:B------:R-:W-:Y:S05]  /*0920*/  BRA.U !UP0, `(.L_x_70) ;  /* 0x0000000508147547 */ /* 0x000fea000b800000 */
[----:B------:R-:W-:-:S09]  /*0930*/  UISETP.NE.AND UP0, UPT, UR5, 0x1, UPT ;  /* 0x000000010500788c */ /* 0x000fd2000bf05270 */
[----:B------:R-:W-:Y:S05]  /*0940*/  BRA.U !UP0, `(.L_x_85) ;  /* 0x0000000108a87547 */ /* 0x000fea000b800000 */
[----:B------:R-:W0:Y:S01]  /*0950*/  LDC.64 R14, c[0x0][0x380] ;  /* 0x0000e000ff0e7b82 */ /* 0x000e220000000a00 */
[----:B------:R-:W-:Y:S02]  /*0960*/  IMAD R3, R6, UR4, R5 ;  /* 0x0000000406037c24 */ /* 0x000fe4000f8e0205 */
[----:B------:R-:W-:-:S05]  /*0970*/  IMAD R9, R7, UR4, R4 ;  /* 0x0000000407097c24 */ /* 0x000fca000f8e0204 */
[----:B------:R-:W1:Y:S01]  /*0980*/  LDC.64 R24, c[0x0][0x388] ;  /* 0x0000e200ff187b82 */ /* 0x000e620000000a00 */
[----:B0-----:R-:W-:-:S05]  /*0990*/  IMAD.WIDE R14, R3, 0x8, R14 ;  /* 0x00000008030e7825 */ /* 0x001fca00078e020e */
[----:B------:R0:W2:Y:S01]  /*09a0*/  LDG.E.64.CONSTANT R10, desc[UR8][R14.64] ;  /* 0x000000080e0a7981 */ /* 0x0000a2000c1e9b00 */
[----:B-1----:R-:W-:-:S05]  /*09b0*/  IMAD.WIDE R24, R9, 0x8, R24 ;  /* 0x0000000809187825 */ /* 0x002fca00078e0218 */
[----:B------:R-:W2:Y:S01]  /*09c0*/  LDG.E.64.CONSTANT R8, desc[UR8][R24.64] ;  /* 0x0000000818087981 */ /* 0x000ea2000c1e9b00 */
[----:B------:R-:W-:-:S04]  /*09d0*/  IMAD.WIDE R26, R6, 0x8, R14 ;  /* 0x00000008061a7825 */ /* 0x000fc800078e020e */
[C---:B------:R-:W-:Y:S01]  /*09e0*/  IMAD.WIDE R16, R7.reuse, 0x8, R24 ;  /* 0x0000000807107825 */ /* 0x040fe200078e0218 */
[----:B------:R1:W3:Y:S04]  /*09f0*/  LDG.E.64.CONSTANT R20, desc[UR8][R26.64] ;  /* 0x000000081a147981 */ /* 0x0002e8000c1e9b00 */
[----:B------:R-:W3:Y:S01]  /*0a00*/  LDG.E.64.CONSTANT R18, desc[UR8][R16.64] ;  /* 0x0000000810127981 */ /* 0x000ee2000c1e9b00 */
[----:B0-----:R-:W-:-:S04]  /*0a10*/  IMAD.WIDE R14, R7, 0x8, R16 ;  /* 0x00000008070e7825 */ /* 0x001fc800078e0210 */
[C---:B-1----:R-:W-:Y:S01]  /*0a20*/  IMAD.WIDE R26, R6.reuse, 0x8, R26 ;  /* 0x00000008061a7825 */ /* 0x042fe200078e021a */
[----:B------:R0:W4:Y:S04]  /*0a30*/  LDG.E.64.CONSTANT R16, desc[UR8][R14.64] ;  /* 0x000000080e107981 */ /* 0x000128000c1e9b00 */
[----:B------:R-:W4:Y:S01]  /*0a40*/  LDG.E.64.CONSTANT R22, desc[UR8][R26.64] ;  /* 0x000000081a167981 */ /* 0x000f22000c1e9b00 */
[----:B------:R-:W-:-:S04]  /*0a50*/  IMAD.WIDE R28, R6, 0x8, R26 ;  /* 0x00000008061c7825 */ /* 0x000fc800078e021a */
[----:B0-----:R-:W-:Y:S01]  /*0a60*/  IMAD.WIDE R14, R7, 0x8, R14 ;  /* 0x00000008070e7825 */ /* 0x001fe200078e020e */
[----:B------:R-:W5:Y:S05]  /*0a70*/  LDG.E.64.CONSTANT R24, desc[UR8][R28.64] ;  /* 0x000000081c187981 */ /* 0x000f6a000c1e9b00 */
[----:B------:R-:W5:Y:S01]  /*0a80*/  LDG.E.64.CONSTANT R14, desc[UR8][R14.64] ;  /* 0x000000080e0e7981 */ /* 0x000f62000c1e9b00 */
[----:B------:R-:W-:Y:S01]  /*0a90*/  ISETP.NE.AND P1, PT, R5, RZ, PT ;  /* 0x000000ff0500720c */ /* 0x000fe20003f25270 */
[----:B------:R-:W-:Y:S01]  /*0aa0*/  UIADD3 UR4, UPT, UPT, UR4, 0x4, URZ ;  /* 0x0000000404047890 */ /* 0x000fe2000fffe0ff */
[----:B------:R-:W-:Y:S01]  /*0ab0*/  BSSY.RECONVERGENT B0, `(.L_x_86) ;  /* 0x000000b000007945 */ /* 0x000fe20003800200 */
[----:B--2---:R-:W-:-:S08]  /*0ac0*/  DFMA R10, R10, R8, R12 ;  /* 0x000000080a0a722b */ /* 0x004fd0000000000c */
[----:B---3--:R-:W-:-:S08]  /*0ad0*/  DFMA R10, R20, R18, R10 ;  /* 0x00000012140a722b */ /* 0x008fd0000000000a */
[----:B----4-:R-:W-:-:S08]  /*0ae0*/  DFMA R22, R22, R16, R10 ;  /* 0x000000101616722b */ /* 0x010fd0000000000a */
[----:B-----5:R-:W-:Y:S01]  /*0af0*/  DFMA R12, R24, R14, R22 ;  /* 0x0000000e180c722b */ /* 0x020fe20000000016 */
[----:B------:R-:W-:Y:S10]  /*0b00*/  @P1 BRA `(.L_x_87) ;  /* 0x0000000000141947 */ /* 0x000ff40003800000 */
[----:B------:R-:W-:-:S11]  /*0b10*/  DADD R18, R8, R18 ;  /* 0x0000000008127229 */ /* 0x000fd60000000012 */
.L_x_88:
[----:B------:R-:W0:Y:S02]  /*0b20*/  LDS.64 R8, [R2] ;  /* 0x0000000002087984 */ /* 0x000e240000000a00 */
[----:B0-----:R-:W-:-:S07]  /*0b30*/  DADD R10, R18, R8 ;  /* 0x00000000120a7229 */ /* 0x001fce0000000008 */
[----:B------:R-:W0:Y:S02]  /*0b40*/  ATOMS.CAST.SPIN.64 P0, [R2], R8, R10 ;  /* 0x000000080200758d */ /* 0x000e24000180040a */
[----:B0-----:R-:W-:Y:S05]  /*0b50*/  @!P0 BRA `(.L_x_88) ;  /* 0xfffffffc00f08947 */ /* 0x001fea000383ffff */
.L_x_87:
[----:B------:R-:W-:Y:S05]  /*0b60*/  BSYNC.RECONVERGENT B0 ;  /* 0x0000000000007941 */ /* 0x000fea0003800200 */
.L_x_86:
[----:B------:R-:W-:Y:S04]  /*0b70*/  BSSY.RECONVERGENT B0, `(.L_x_85) ;  /* 0x0000007000007945 */ /* 0x000fe80003800200 */
[----:B------:R-:W-:Y:S05]  /*0b80*/  @P1 BRA `(.L_x_89) ;  /* 0x0000000000141947 */ /* 0x000fea0003800000 */
[----:B------:R-:W-:-:S11]  /*0b90*/  DADD R14, R16, R14 ;  /* 0x00000000100e7229 */ /* 0x000fd6000000000e */
.L_x_90:
[----:B------:R-:W0:Y:S02]  /*0ba0*/  LDS.64 R8, [R2] ;  /* 0x0000000002087984 */ /* 0x000e240000000a00 */
[----:B0-----:R-:W-:-:S07]  /*0bb0*/  DADD R10, R14, R8 ;  /* 0x000000000e0a7229 */ /* 0x001fce0000000008 */
[----:B------:R-:W0:Y:S02]  /*0bc0*/  ATOMS.CAST.SPIN.64 P0, [R2], R8, R10 ;  /* 0x000000080200758d */ /* 0x000e24000180040a */
[----:B0-----:R-:W-:Y:S05]  /*0bd0*/  @!P0 BRA `(.L_x_90) ;  /* 0xfffffffc00f08947 */ /* 0x001fea000383ffff */
.L_x_89:
[----:B------:R-:W-:Y:S05]  /*0be0*/  BSYNC.RECONVERGENT B0 ;  /* 0x0000000000007941 */ /* 0x000fea0003800200 */
.L_x_85:
[----:B------:R-:W-:-:S09]  /*0bf0*/  ULOP3.LUT UP0, URZ, UR7, 0x2, URZ, 0xc0, !UPT ;  /* 0x0000000207ff7892 */ /* 0x000fd2000f80c0ff */
[----:B------:R-:W-:Y:S05]  /*0c00*/  BRA.U UP0, `(.L_x_70) ;  /* 0x00000001005c7547 */ /* 0x000fea000b800000 */
[----:B------:R-:W0:Y:S01]  /*0c10*/  LDC.64 R8, c[0x0][0x380] ;  /* 0x0000e000ff087b82 */ /* 0x000e220000000a00 */
[----:B------:R-:W-:Y:S02]  /*0c20*/  IMAD R3, R6, UR4, R5 ;  /* 0x0000000406037c24 */ /* 0x000fe4000f8e0205 */
[----:B------:R-:W-:-:S05]  /*0c30*/  IMAD R11, R7, UR4, R4 ;  /* 0x00000004070b7c24 */ /* 0x000fca000f8e0204 */
[----:B------:R-:W1:Y:S01]  /*0c40*/  LDC.64 R16, c[0x0][0x388] ;  /* 0x0000e200ff107b82 */ /* 0x000e620000000a00 */
[----:B0-----:R-:W-:-:S04]  /*0c50*/  IMAD.WIDE R8, R3, 0x8, R8 ;  /* 0x0000000803087825 */ /* 0x001fc800078e0208 */
[----:B-1----:R-:W-:Y:S02]  /*0c60*/  IMAD.WIDE R16, R11, 0x8, R16 ;  /* 0x000000080b107825 */ /* 0x002fe400078e0210 */
[----:B------:R-:W2:Y:S02]  /*0c70*/  LDG.E.64.CONSTANT R10, desc[UR8][R8.64] ;  /* 0x00000008080a7981 */ /* 0x000ea4000c1e9b00 */
[----:B------:R-:W-:Y:S02]  /*0c80*/  IMAD.WIDE R14, R6, 0x8, R8 ;  /* 0x00000008060e7825 */ /* 0x000fe400078e0208 */
[----:B------:R-:W2:Y:S02]  /*0c90*/  LDG.E.64.CONSTANT R20, desc[UR8][R16.64] ;  /* 0x0000000810147981 */ /* 0x000ea4000c1e9b00 */
        /* <DEDUP_REMOVED lines=8> */
[----:B------:R-:W-:-:S11]  /*0d20*/  DADD R18, R20, R18 ;  /* 0x0000000014127229 */ /* 0x000fd60000000012 */
.L_x_92:
[----:B------:R-:W0:Y:S02]  /*0d30*/  LDS.64 R8, [R2] ;  /* 0x0000000002087984 */ /* 0x000e240000000a00 */
[----:B0-----:R-:W-:-:S07]  /*0d40*/  DADD R10, R18, R8 ;  /* 0x00000000120a7229 */ /* 0x001fce0000000008 */
[----:B------:R-:W0:Y:S02]  /*0d50*/  ATOMS.CAST.SPIN.64 P0, [R2], R8, R10 ;  /* 0x000000080200758d */ /* 0x000e24000180040a */
[----:B0-----:R-:W-:Y:S05]  /*0d60*/  @!P0 BRA `(.L_x_92) ;  /* 0xfffffffc00f08947 */ /* 0x001fea000383ffff */
.L_x_91:
[----:B------:R-:W-:Y:S05]  /*0d70*/  BSYNC.RECONVERGENT B0 ;  /* 0x0000000000007941 */ /* 0x000fea0003800200 */
.L_x_70:
[----:B------:R-:W0:Y:S01]  /*0d80*/  LDCU UR4, c[0x0][0x3a8] ;  /* 0x00007500ff0477ac */ /* 0x000e220008000800 */
[----:B------:R-:W-:Y:S01]  /*0d90*/  IMAD.MOV.U32 R10, RZ, RZ, 0x1 ;  /* 0x00000001ff0a7424 */ /* 0x000fe200078e00ff */
[----:B0-----:R-:W0:Y:S01]  /*0da0*/  I2F.F64 R8, UR4 ;  /* 0x0000000400087d12 */ /* 0x001e220008201c00 */
[----:B------:R-:W-:-:S07]  /*0db0*/  UISETP.NE.AND UP0, UPT, UR6, UR4, UPT ;  /* 0x000000040600728c */ /* 0x000fce000bf05270 */
[----:B0-----:R-:W0:Y:S02]  /*0dc0*/  MUFU.RCP64H R11, R9 ;  /* 0x00000009000b7308 */ /* 0x001e240000001800 */
[----:B0-----:R-:W-:-:S08]  /*0dd0*/  DFMA R14, -R8, R10, 1 ;  /* 0x3ff00000080e742b */ /* 0x001fd0000000010a */
[----:B------:R-:W-:Y:S01]  /*0de0*/  DFMA R14, R14, R14, R14 ;  /* 0x0000000e0e0e722b */ /* 0x000fe2000000000e */
[----:B------:R-:W-:Y:S10]  /*0df0*/  BRA.U !UP0, `(.L_x_93) ;  /* 0x0000000108447547 */ /* 0x000ff4000b800000 */
[----:B------:R-:W0:Y:S01]  /*0e00*/  LDC.64 R16, c[0x0][0x380] ;  /* 0x0000e000ff107b82 */ /* 0x000e220000000a00 */
[----:B------:R-:W-:Y:S02]  /*0e10*/  IMAD R3, R6, UR6, R5 ;  /* 0x0000000606037c24 */ /* 0x000fe4000f8e0205 */
[----:B------:R-:W-:-:S05]  /*0e20*/  IMAD R21, R7, UR6, R4 ;  /* 0x0000000607157c24 */ /* 0x000fca000f8e0204 */
        /* <DEDUP_REMOVED lines=9> */
.L_x_95:
[----:B------:R-:W0:Y:S02]  /*0ec0*/  LDS.64 R16, [R2] ;  /* 0x0000000002107984 */ /* 0x000e240000000a00 */
[----:B0-----:R-:W-:-:S07]  /*0ed0*/  DADD R18, R20, R16 ;  /* 0x0000000014127229 */ /* 0x001fce0000000010 */
[----:B------:R-:W0:Y:S02]  /*0ee0*/  ATOMS.CAST.SPIN.64 P0, [R2], R16, R18 ;  /* 0x000000100200758d */ /* 0x000e240001800412 */
[----:B0-----:R-:W-:Y:S05]  /*0ef0*/  @!P0 BRA `(.L_x_95) ;  /* 0xfffffffc00f08947 */ /* 0x001fea000383ffff */
.L_x_94:
[----:B------:R-:W-:Y:S05]  /*0f00*/  BSYNC.RECONVERGENT B0 ;  /* 0x0000000000007941 */ /* 0x000fea0003800200 */
.L_x_93:
[----:B------:R-:W0:Y:S01]  /*0f10*/  LDCU.64 UR4, c[0x0][0x3b0] ;  /* 0x00007600ff0477ac */ /* 0x000e220008000a00 */
[----:B------:R-:W-:Y:S01]  /*0f20*/  DFMA R14, R10, R14, R10 ;  /* 0x0000000e0a0e722b */ /* 0x000fe2000000000a */
[----:B------:R-:W-:Y:S07]  /*0f30*/  BSSY.RECONVERGENT B0, `(.L_x_96) ;  /* 0x0000014000007945 */ /* 0x000fee0003800200 */
[----:B------:R-:W-:-:S08]  /*0f40*/  DFMA R6, -R8, R14, 1 ;  /* 0x3ff000000806742b */ /* 0x000fd0000000010e */
[----:B------:R-:W-:Y:S02]  /*0f50*/  DFMA R6, R14, R6, R14 ;  /* 0x000000060e06722b */ /* 0x000fe4000000000e */
[----:B0-----:R-:W-:-:S08]  /*0f60*/  DMUL R16, R12, UR4 ;  /* 0x000000040c107c28 */ /* 0x001fd00008000000 */
[----:B------:R-:W-:Y:S01]  /*0f70*/  DMUL R10, R16, R6 ;  /* 0x00000006100a7228 */ /* 0x000fe20000000000 */
[----:B------:R-:W-:Y:S01]  /*0f80*/  BAR.SYNC.DEFER_BLOCKING 0x0 ;  /* 0x0000000000007b1d */ /* 0x000fe20000010000 */
[----:B------:R-:W-:-:S06]  /*0f90*/  FSETP.GEU.AND P1, PT, |R17|, 6.5827683646048100446e-37, PT ;  /* 0x036000001100780b */ /* 0x000fcc0003f2e200 */
[----:B------:R-:W-:-:S08]  /*0fa0*/  DFMA R12, -R8, R10, R16 ;  /* 0x0000000a080c722b */ /* 0x000fd00000000110 */
[----:B------:R-:W-:-:S10]  /*0fb0*/  DFMA R6, R6, R12, R10 ;  /* 0x0000000c0606722b */ /* 0x000fd4000000000a */
[----:B------:R-:W-:-:S05]  /*0fc0*/  FFMA R0, RZ, R9, R7 ;  /* 0x00000009ff007223 */ /* 0x000fca0000000007 */
[----:B------:R-:W-:-:S13]  /*0fd0*/  FSETP.GT.AND P0, PT, |R0|, 1.469367938527859385e-39, PT ;  /* 0x001000000000780b */ /* 0x000fda0003f04200 */
[----:B------:R-:W-:Y:S05]  /*0fe0*/  @P0 BRA P1, `(.L_x_97) ;  /* 0x0000000000200947 */ /* 0x000fea0000800000 */
[----:B------:R-:W-:Y:S01]  /*0ff0*/  IMAD.MOV.U32 R12, RZ, RZ, R16 ;  /* 0x000000ffff0c7224 */ /* 0x000fe200078e0010 */
[----:B------:R-:W-:Y:S01]  /*1000*/  MOV R13, R17 ;  /* 0x00000011000d7202 */ /* 0x000fe20000000f00 */
[----:B------:R-:W-:Y:S01]  /*1010*/  IMAD.MOV.U32 R10, RZ, RZ, R8 ;  /* 0x000000ffff0a7224 */ /* 0x000fe200078e0008 */
[----:B------:R-:W-:Y:S01]  /*1020*/  MOV R0, 0x1050 ;  /* 0x0000105000007802 */ /* 0x000fe20000000f00 */
[----:B------:R-:W-:-:S07]  /*1030*/  IMAD.MOV.U32 R11, RZ, RZ, R9 ;  /* 0x000000ffff0b7224 */ /* 0x000fce00078e0009 */
[----:B------:R-:W-:Y:S05]  /*1040*/  CALL.REL.NOINC `($__internal_1_$__cuda_sm20_div_rn_f64_full) ;  /* 0x0000000000b07944 */ /* 0x000fea0003c00000 */
[----:B------:R-:W-:Y:S01]  /*1050*/  MOV R6, R18 ;  /* 0x0000001200067202 */ /* 0x000fe20000000f00 */
[----:B------:R-:W-:-:S07]  /*1060*/  IMAD.MOV.U32 R7, RZ, RZ, R19 ;  /* 0x000000ffff077224 */ /* 0x000fce00078e0013 */
.L_x_97:
[----:B------:R-:W-:Y:S05]  /*1070*/  BSYNC.RECONVERGENT B0 ;  /* 0x0000000000007941 */ /* 0x000fea0003800200 */
.L_x_96:
        /* <DEDUP_REMOVED lines=12> */
[----:B------:R-:W-:Y:S01]  /*1140*/  IMAD.MOV.U32 R6, RZ, RZ, 0x1 ;  /* 0x00000001ff067424 */ /* 0x000fe200078e00ff */
        /* <DEDUP_REMOVED lines=17> */
[----:B------:R-:W-:-:S07]  /*1260*/  MOV R0, 0x1280 ;  /* 0x0000128000007802 */ /* 0x000fce0000000f00 */
[----:B------:R-:W-:Y:S05]  /*1270*/  CALL.REL.NOINC `($__internal_1_$__cuda_sm20_div_rn_f64_full) ;  /* 0x0000000000247944 */ /* 0x000fea0003c00000 */
[----:B------:R-:W-:Y:S01]  /*1280*/  IMAD.MOV.U32 R2, RZ, RZ, R18 ;  /* 0x000000ffff027224 */ /* 0x000fe200078e0012 */
[----:B------:R-:W-:-:S07]  /*1290*/  MOV R3, R19 ;  /* 0x0000001300037202 */ /* 0x000fce0000000f00 */
.L_x_99:
[----:B------:R-:W-:Y:S05]  /*12a0*/  BSYNC.RECONVERGENT B0 ;  /* 0x0000000000007941 */ /* 0x000fea0003800200 */
.L_x_98:
[----:B------:R-:W0:Y:S02]  /*12b0*/  LDC.64 R6, c[0x0][0x398] ;  /* 0x0000e600ff067b82 */ /* 0x000e240000000a00 */
[----:B0-----:R-:W-:-:S05]  /*12c0*/  IMAD.WIDE R4, R4, 0x8, R6 ;  /* 0x0000000804047825 */ /* 0x001fca00078e0206 */
[----:B------:R-:W2:Y:S02]  /*12d0*/  LDG.E.64 R6, desc[UR8][R4.64] ;  /* 0x0000000804067981 */ /* 0x000ea4000c1e1b00 */
[----:B--2---:R-:W-:-:S07]  /*12e0*/  DADD R6, R6, -R2 ;  /* 0x0000000006067229 */ /* 0x004fce0000000802 */
[----:B------:R-:W-:Y:S01]  /*12f0*/  STG.E.64 desc[UR8][R4.64], R6 ;  /* 0x0000000604007986 */ /* 0x000fe2000c101b08 */
[----:B------:R-:W-:Y:S05]  /*1300*/  EXIT ;  /* 0x000000000000794d */ /* 0x000fea0003800000 */
        .weak           $__internal_1_$__cuda_sm20_div_rn_f64_full
        .type           $__internal_1_$__cuda_sm20_div_rn_f64_full,@function
        .size           $__internal_1_$__cuda_sm20_div_rn_f64_full,(.L_x_143 - $__internal_1_$__cuda_sm20_div_rn_f64_full)
$__internal_1_$__cuda_sm20_div_rn_f64_full:
[C---:B------:R-:W-:Y:S01]  /*1310*/  FSETP.GEU.AND P0, PT, |R11|.reuse, 1.469367938527859385e-39, PT ;  /* 0x001000000b00780b */ /* 0x040fe20003f0e200 */
[----:B------:R-:W-:Y:S01]  /*1320*/  IMAD.MOV.U32 R16, RZ, RZ, 0x1 ;  /* 0x00000001ff107424 */ /* 0x000fe200078e00ff */
[----:B------:R-:W-:Y:S01]  /*1330*/  LOP3.LUT R6, R11, 0x800fffff, RZ, 0xc0, !PT ;  /* 0x800fffff0b067812 */ /* 0x000fe200078ec0ff */
[----:B------:R-:W-:Y:S01]  /*1340*/  BSSY.RECONVERGENT B1, `(.L_x_100) ;  /* 0x0000054000017945 */ /* 0x000fe20003800200 */
[C---:B------:R-:W-:Y:S02]  /*1350*/  FSETP.GEU.AND P2, PT, |R13|.reuse, 1.469367938527859385e-39, PT ;  /* 0x001000000d00780b */ /* 0x040fe40003f4e200 */
[----:B------:R-:W-:Y:S01]  /*1360*/  LOP3.LUT R7, R6, 0x3ff00000, RZ, 0xfc, !PT ;  /* 0x3ff0000006077812 */ /* 0x000fe200078efcff */
[----:B------:R-:W-:Y:S01]  /*1370*/  IMAD.MOV.U32 R6, RZ, RZ, R10 ;  /* 0x000000ffff067224 */ /* 0x000fe200078e000a */
[----:B------:R-:W-:Y:S02]  /*1380*/  LOP3.LUT R3, R13, 0x7ff00000, RZ, 0xc0, !PT ;  /* 0x7ff000000d037812 */ /* 0x000fe400078ec0ff */
[----:B------:R-:W-:-:S02]  /*1390*/  MOV R22, 0x1ca00000 ;  /* 0x1ca0000000167802 */ /* 0x000fc40000000f00 */
        /* <DEDUP_REMOVED lines=15> */
[----:B------:R-:W-:Y:S01]  /*1490*/  SEL R15, R22, 0x63400000, !P1 ;  /* 0x63400000160f7807 */ /* 0x000fe20004800000 */
[----:B------:R-:W-:-:S03]  /*14a0*/  IMAD.MOV.U32 R14, RZ, RZ, R12 ;  /* 0x000000ffff0e7224 */ /* 0x000fc600078e000c */
        /* <DEDUP_REMOVED lines=8> */
[----:B------:R-:W-:Y:S01]  /*1530*/  VIADD R25, R24, 0xffffffff ;  /* 0xffffffff18197836 */ /* 0x000fe20000000000 */
[----:B------:R-:W-:-:S04]  /*1540*/  DFMA R20, R16, -R6, R14 ;  /* 0x800000061014722b */ /* 0x000fc8000000000e */
[----:B------:R-:W-:-:S04]  /*1550*/  ISETP.GT.U32.OR P0, PT, R25, 0x7feffffe, P0 ;  /* 0x7feffffe1900780c */ /* 0x000fc80000704470 */
[----:B------:R-:W-:-:S09]  /*1560*/  DFMA R16, R18, R20, R16 ;  /* 0x000000141210722b */ /* 0x000fd20000000010 */
[----:B------:R-:W-:Y:S05]  /*1570*/  @P0 BRA `(.L_x_101) ;  /* 0x00000000006c0947 */ /* 0x000fea0003800000 */
[----:B------:R-:W-:-:S04]  /*1580*/  LOP3.LUT R18, R11, 0x7ff00000, RZ, 0xc0, !PT ;  /* 0x7ff000000b127812 */ /* 0x000fc800078ec0ff */
[CC--:B------:R-:W-:Y:S02]  /*1590*/  VIADDMNMX R12, R3.reuse, -R18.reuse, 0xb9600000, !PT ;  /* 0xb9600000030c7446 */ /* 0x0c0fe40007800912 */
[----:B------:R-:W-:Y:S02]  /*15a0*/  ISETP.GE.U32.AND P0, PT, R3, R18, PT ;  /* 0x000000120300720c */ /* 0x000fe40003f06070 */
[----:B------:R-:W-:Y:S01]  /*15b0*/  VIMNMX R3, PT, PT, R12, 0x46a00000, PT ;  /* 0x46a000000c037848 */ /* 0x000fe20003fe0100 */
[----:B------:R-:W-:Y:S01]  /*15c0*/  IMAD.MOV.U32 R12, RZ, RZ, RZ ;  /* 0x000000ffff0c7224 */ /* 0x000fe200078e00ff */
[----:B------:R-:W-:-:S04]  /*15d0*/  SEL R22, R22, 0x63400000, !P0 ;  /* 0x6340000016167807 */ /* 0x000fc80004000000 */
[----:B------:R-:W-:-:S05]  /*15e0*/  IADD3 R3, PT, PT, -R22, R3, RZ ;  /* 0x0000000316037210 */ /* 0x000fca0007ffe1ff */
[----:B------:R-:W-:-:S06]  /*15f0*/  VIADD R13, R3, 0x7fe00000 ;  /* 0x7fe00000030d7836 */ /* 0x000fcc0000000000 */
        /* <DEDUP_REMOVED lines=10> */
[----:B------:R-:W-:Y:S01]  /*16a0*/  DMUL.RP R12, R16, R12 ;  /* 0x0000000c100c7228 */ /* 0x000fe20000008000 */
[----:B------:R-:W-:Y:S01]  /*16b0*/  IMAD.MOV.U32 R6, RZ, RZ, RZ ;  /* 0x000000ffff067224 */ /* 0x000fe200078e00ff */
[----:B------:R-:W-:-:S05]  /*16c0*/  IADD3 R3, PT, PT, -R3, -0x43300000, RZ ;  /* 0xbcd0000003037810 */ /* 0x000fca0007ffe1ff */
[----:B------:R-:W-:-:S03]  /*16d0*/  DFMA R6, R18, -R6, R16 ;  /* 0x800000061206722b */ /* 0x000fc60000000010 */
[----:B------:R-:W-:-:S07]  /*16e0*/  LOP3.LUT R11, R13, R11, RZ, 0x3c, !PT ;  /* 0x0000000b0d0b7212 */ /* 0x000fce00078e3cff */
[----:B------:R-:W-:-:S04]  /*16f0*/  FSETP.NEU.AND P0, PT, |R7|, R3, PT ;  /* 0x000000030700720b */ /* 0x000fc80003f0d200 */
[----:B------:R-:W-:Y:S02]  /*1700*/  FSEL R18, R12, R18, !P0 ;  /* 0x000000120c127208 */ /* 0x000fe40004000000 */
[----:B------:R-:W-:Y:S01]  /*1710*/  FSEL R19, R11, R19, !P0 ;  /* 0x000000130b137208 */ /* 0x000fe20004000000 */
[----:B------:R-:W-:Y:S06]  /*1720*/  BRA `(.L_x_102) ;  /* 0x0000000000547947 */ /* 0x000fec0003800000 */
.L_x_101:
[----:B------:R-:W-:-:S14]  /*1730*/  DSETP.NAN.AND P0, PT, R12, R12, PT ;  /* 0x0000000c0c00722a */ /* 0x000fdc0003f08000 */
[----:B------:R-:W-:Y:S05]  /*1740*/  @P0 BRA `(.L_x_103) ;  /* 0x0000000000440947 */ /* 0x000fea0003800000 */
[----:B------:R-:W-:-:S14]  /*1750*/  DSETP.NAN.AND P0, PT, R10, R10, PT ;  /* 0x0000000a0a00722a */ /* 0x000fdc0003f08000 */
[----:B------:R-:W-:Y:S05]  /*1760*/  @P0 BRA `(.L_x_104) ;  /* 0x0000000000300947 */ /* 0x000fea0003800000 */
[----:B------:R-:W-:Y:S01]  /*1770*/  ISETP.NE.AND P0, PT, R23, R24, PT ;  /* 0x000000181700720c */ /* 0x000fe20003f05270 */
[----:B------:R-:W-:Y:S01]  /*1780*/  IMAD.MOV.U32 R19, RZ, RZ, -0x80000 ;  /* 0xfff80000ff137424 */ /* 0x000fe200078e00ff */
        /* <DEDUP_REMOVED lines=10> */
.L_x_104:
[----:B------:R-:W-:Y:S01]  /*1830*/  LOP3.LUT R19, R11, 0x80000, RZ, 0xfc, !PT ;  /* 0x000800000b137812 */ /* 0x000fe200078efcff */
[----:B------:R-:W-:Y:S01]  /*1840*/  IMAD.MOV.U32 R18, RZ, RZ, R10 ;  /* 0x000000ffff127224 */ /* 0x000fe200078e000a */
[----:B------:R-:W-:Y:S06]  /*1850*/  BRA `(.L_x_102) ;  /* 0x0000000000087947 */ /* 0x000fec0003800000 */
.L_x_103:
[----:B------:R-:W-:Y:S02]  /*1860*/  LOP3.LUT R19, R13, 0x80000, RZ, 0xfc, !PT ;  /* 0x000800000d137812 */ /* 0x000fe400078efcff */
[----:B------:R-:W-:-:S07]  /*1870*/  MOV R18, R12 ;  /* 0x0000000c00127202 */ /* 0x000fce0000000f00 */
.L_x_102:
[----:B------:R-:W-:Y:S05]  /*1880*/  BSYNC.RECONVERGENT B1 ;  /* 0x0000000000017941 */ /* 0x000fea0003800200 */
.L_x_100:
[----:B------:R-:W-:Y:S02]  /*1890*/  HFMA2 R7, -RZ, RZ, 0, 0 ;  /* 0x00000000ff077431 */ /* 0x000fe400000001ff */
[----:B------:R-:W-:-:S04]  /*18a0*/  IMAD.MOV.U32 R6, RZ, RZ, R0 ;  /* 0x000000ffff067224 */ /* 0x000fc800078e0000 */
[----:B------:R-:W-:Y:S05]  /*18b0*/  RET.REL.NODEC R6 `(_Z46update_input_hidden_weights_kernel_vectorized2PKdS0_PdS1_iiid) ;  /* 0xffffffe406d07950 */ /* 0x000fea0003c3ffff */
.L_x_105:
        /* <DEDUP_REMOVED lines=12> */
.L_x_143:


//--------------------- .text._Z43update_input_hidden_weights_kernel_advancedPKdS0_PdS1_iiid --------------------------
	.section	.text._Z43update_input_hidden_weights_kernel_advancedPKdS0_PdS1_iiid,"ax",@progbits
	.align	128
        .global         _Z43update_input_hidden_weights_kernel_advancedPKdS0_PdS1_iiid
        .type           _Z43update_input_hidden_weights_kernel_advancedPKdS0_PdS1_iiid,@function
        .size           _Z43update_input_hidden_weights_kernel_advancedPKdS0_PdS1_iiid,(.L_x_144 - _Z43update_input_hidden_weights_kernel_advancedPKdS0_PdS1_iiid)
        .other          _Z43update_input_hidden_weights_kernel_advancedPKdS0_PdS1_iiid,@"STO_CUDA_ENTRY STV_DEFAULT"
_Z43update_input_hidden_weights_kernel_advancedPKdS0_PdS1_iiid:
.text._Z43update_input_hidden_weights_kernel_advancedPKdS0_PdS1_iiid:
[----:B------:R-:W-:Y:S01]  /*0000*/  LDC R1, c[0x0][0x37c] ;  /* 0x0000df00ff017b82 */ /* 0x000fe20000000800 */
[----:B------:R-:W0:Y:S07]  /*0010*/  S2R R0, SR_TID.X ;  /* 0x0000000000007919 */ /* 0x000e2e0000002100 */
[----:B------:R-:W0:Y:S08]  /*0020*/  S2UR UR4, SR_CTAID.X ;  /* 0x00000000000479c3 */ /* 0x000e300000002500 */
[----:B------:R-:W0:Y:S08]  /*0030*/  LDC R3, c[0x0][0x360] ;  /* 0x0000d800ff037b82 */ /* 0x000e300000000800 */
[----:B------:R-:W1:Y:S01]  /*0040*/  LDC.64 R4, c[0x0][0x3a0] ;  /* 0x0000e800ff047b82 */ /* 0x000e620000000a00 */
[----:B0-----:R-:W-:-:S02]  /*0050*/  IMAD R0, R3, UR4, R0 ;  /* 0x0000000403007c24 */ /* 0x001fc4000f8e0200 */
[----:B-1----:R-:W-:-:S05]  /*0060*/  IMAD R3, R5, R4, RZ ;  /* 0x0000000405037224 */ /* 0x002fca00078e02ff */
[----:B------:R-:W-:-:S13]  /*0070*/  ISETP.GE.AND P0, PT, R0, R3, PT ;  /* 0x000000030000720c */ /* 0x000fda0003f06270 */
[----:B------:R-:W-:Y:S05]  /*0080*/  @P0 EXIT ;  /* 0x000000000000094d */ /* 0x000fea0003800000 */
[----:B------:R-:W-:Y:S01]  /*0090*/  IABS R7, R5 ;  /* 0x0000000500077213 */ /* 0x000fe20000000000 */
[----:B------:R-:W0:Y:S01]  /*00a0*/  LDCU UR4, c[0x0][0x3a8] ;  /* 0x00007500ff0477ac */ /* 0x000e220008000800 */
[----:B------:R-:W-:Y:S02]  /*00b0*/  CS2R R22, SRZ ;  /* 0x0000000000167805 */ /* 0x000fe4000001ff00 */
[----:B------:R-:W1:Y:S01]  /*00c0*/  I2F.RP R4, R7 ;  /* 0x0000000700047306 */ /* 0x000e620000209400 */
[----:B------:R-:W2:Y:S07]  /*00d0*/  LDCU.64 UR12, c[0x0][0x358] ;  /* 0x00006b00ff0c77ac */ /* 0x000eae0008000a00 */
[----:B-1----:R-:W1:Y:S01]  /*00e0*/  MUFU.RCP R4, R4 ;  /* 0x0000000400047308 */ /* 0x002e620000001000 */
[----:B0-----:R-:W-:Y:S01]  /*00f0*/  UISETP.GE.AND UP0, UPT, UR4, 0x1, UPT ;  /* 0x000000010400788c */ /* 0x001fe2000bf06270 */
[----:B-1----:R-:W-:-:S06]  /*0100*/  IADD3 R2, PT, PT, R4, 0xffffffe, RZ ;  /* 0x0ffffffe04027810 */ /* 0x002fcc0007ffe0ff */
[----:B------:R0:W1:Y:S02]  /*0110*/  F2I.FTZ.U32.TRUNC.NTZ R3, R2 ;  /* 0x0000000200037305 */ /* 0x000064000021f000 */
[----:B0-----:R-:W-:Y:S01]  /*0120*/  HFMA2 R2, -RZ, RZ, 0, 0 ;  /* 0x00000000ff027431 */ /* 0x001fe200000001ff */
[----:B-1----:R-:W-:-:S05]  /*0130*/  IADD3 R6, PT, PT, RZ, -R3, RZ ;  /* 0x80000003ff067210 */ /* 0x002fca0007ffe0ff */
[----:B------:R-:W-:Y:S01]  /*0140*/  IMAD R9, R6, R7, RZ ;  /* 0x0000000706097224 */ /* 0x000fe200078e02ff */
[----:B------:R-:W-:-:S03]  /*0150*/  IABS R6, R0 ;  /* 0x0000000000067213 */ /* 0x000fc60000000000 */
[----:B------:R-:W-:Y:S01]  /*0160*/  IMAD.HI.U32 R3, R3, R9, R2 ;  /* 0x0000000903037227 */ /* 0x000fe200078e0002 */
[----:B------:R-:W-:-:S04]  /*0170*/  LOP3.LUT R2, R0, R5, RZ, 0x3c, !PT ;  /* 0x0000000500027212 */ /* 0x000fc800078e3cff */
[----:B------:R-:W-:Y:S01]  /*0180*/  ISETP.GE.AND P2, PT, R2, RZ, PT ;  /* 0x000000ff0200720c */ /* 0x000fe20003f46270 */
[----:B------:R-:W-:-:S05]  /*0190*/  IMAD.HI.U32 R3, R3, R6, RZ ;  /* 0x0000000603037227 */ /* 0x000fca00078e00ff */
[----:B------:R-:W-:-:S05]  /*01a0*/  IADD3 R4, PT, PT, -R3, RZ, RZ ;  /* 0x000000ff03047210 */ /* 0x000fca0007ffe1ff */
[----:B------:R-:W-:-:S05]  /*01b0*/  IMAD R4, R7, R4, R6 ;  /* 0x0000000407047224 */ /* 0x000fca00078e0206 */
[----:B------:R-:W-:-:S13]  /*01c0*/  ISETP.GT.U32.AND P1, PT, R7, R4, PT ;  /* 0x000000040700720c */ /* 0x000fda0003f24070 */
[-C--:B------:R-:W-:Y:S02]  /*01d0*/  @!P1 IADD3 R4, PT, PT, R4, -R7.reuse, RZ ;  /* 0x8000000704049210 */ /* 0x080fe40007ffe0ff */
[----:B------:R-:W-:Y:S02]  /*01e0*/  @!P1 IADD3 R3, PT, PT, R3, 0x1, RZ ;  /* 0x0000000103039810 */ /* 0x000fe40007ffe0ff */
[----:B------:R-:W-:Y:S02]  /*01f0*/  ISETP.GE.U32.AND P0, PT, R4, R7, PT ;  /* 0x000000070400720c */ /* 0x000fe40003f06070 */
[----:B------:R-:W-:-:S11]  /*0200*/  ISETP.NE.AND P1, PT, R5, RZ, PT ;  /* 0x000000ff0500720c */ /* 0x000fd60003f25270 */
[----:B------:R-:W-:-:S04]  /*0210*/  @P0 IADD3 R3, PT, PT, R3, 0x1, RZ ;  /* 0x0000000103030810 */ /* 0x000fc80007ffe0ff */
[----:B------:R-:W-:Y:S02]  /*0220*/  @!P2 IADD3 R3, PT, PT, -R3, RZ, RZ ;  /* 0x000000ff0303a210 */ /* 0x000fe40007ffe1ff */
[----:B------:R-:W-:-:S04]  /*0230*/  @!P1 LOP3.LUT R3, RZ, R5, RZ, 0x33, !PT ;  /* 0x00000005ff039212 */ /* 0x000fc800078e33ff */
[----:B------:R-:W-:-:S05]  /*0240*/  IADD3 R2, PT, PT, -R3, RZ, RZ ;  /* 0x000000ff03027210 */ /* 0x000fca0007ffe1ff */
[----:B------:R-:W-:Y:S01]  /*0250*/  IMAD R0, R5, R2, R0 ;  /* 0x0000000205007224 */ /* 0x000fe200078e0200 */
[----:B------:R-:W-:Y:S01]  /*0260*/  CS2R R4, SRZ ;  /* 0x0000000000047805 */ /* 0x000fe2000001ff00 */
[----:B--2---:R-:W-:Y:S06]  /*0270*/  BRA.U !UP0, `(.L_x_106) ;  /* 0x00000029082c7547 */ /* 0x004fec000b800000 */
[----:B------:R-:W-:Y:S02]  /*0280*/  CS2R R4, SRZ ;  /* 0x0000000000047805 */ /* 0x000fe4000001ff00 */
[----:B------:R-:W-:Y:S01]  /*0290*/  CS2R R22, SRZ ;  /* 0x0000000000167805 */ /* 0x000fe2000001ff00 */
[----:B------:R-:W-:Y:S01]  /*02a0*/  UMOV UR6, 0x10 ;  /* 0x0000001000067882 */ /* 0x000fe20000000000 */
[----:B------:R-:W-:Y:S01]  /*02b0*/  UMOV UR4, URZ ;  /* 0x000000ff00047c82 */ /* 0x000fe20008000000 */
[----:B------:R-:W-:-:S05]  /*02c0*/  UMOV UR5, URZ ;  /* 0x000000ff00057c82 */ /* 0x000fca0008000000 */
.L_x_116:
[----:B------:R-:W0:Y:S01]  /*02d0*/  LDCU UR9, c[0x0][0x3a8] ;  /* 0x00007500ff0977ac */ /* 0x000e220008000800 */
[----:B------:R-:W-:Y:S02]  /*02e0*/  UIADD3 UR8, UPT, UPT, UR5, 0x7, URZ ;  /* 0x0000000705087890 */ /* 0x000fe4000fffe0ff */
[----:B------:R-:W-:Y:S02]  /*02f0*/  UIADD3 UR7, UPT, UPT, UR5, 0x10, URZ ;  /* 0x0000001005077890 */ /* 0x000fe4000fffe0ff */
[----:B0-----:R-:W-:Y:S02]  /*0300*/  UISETP.GE.AND UP1, UPT, UR8, UR9, UPT ;  /* 0x000000090800728c */ /* 0x001fe4000bf26270 */
[----:B------:R-:W-:Y:S02]  /*0310*/  UISETP.LT.AND UP0, UPT, UR6, UR9, UPT ;  /* 0x000000090600728c */ /* 0x000fe4000bf01270 */
[----:B------:R-:W-:Y:S02]  /*0320*/  UISETP.LT.AND UP2, UPT, UR7, UR9, UPT ;  /* 0x000000090700728c */ /* 0x000fe4000bf41270 */
[----:B------:R-:W-:-:S02]  /*0330*/  USEL UR10, UR6, UR9, UP0 ;  /* 0x00000009060a7287 */ /* 0x000fc40008000000 */
[----:B------:R-:W-:Y:S02]  /*0340*/  USEL UR14, UR7, UR9, UP2 ;  /* 0x00000009070e7287 */ /* 0x000fe40009000000 */
[----:B------:R-:W-:-:S03]  /*0350*/  UISETP.GE.AND UP0, UPT, UR7, UR9, UPT ;  /* 0x000000090700728c */ /* 0x000fc6000bf06270 */
[----:B------:R-:W-:Y:S01]  /*0360*/  UMOV UR9, UR5 ;  /* 0x0000000500097c82 */ /* 0x000fe20008000000 */
[----:B------:R-:W-:Y:S01]  /*0370*/  UMOV UR5, UR7 ;  /* 0x0000000700057c82 */ /* 0x000fe20008000000 */
[----:B------:R-:W-:Y:S01]  /*0380*/  MOV R6, UR9 ;  /* 0x0000000900067c02 */ /* 0x000fe20008000f00 */
[----:B------:R-:W-:Y:S06]  /*0390*/  BRA.U UP1, `(.L_x_107) ;  /* 0x0000001d01847547 */ /* 0x000fec000b800000 */
[----:B------:R-:W-:Y:S01]  /*03a0*/  HFMA2 R7, -RZ, RZ, 0, 8.94069671630859375e-07 ;  /* 0x0000000fff077431 */ /* 0x000fe200000001ff */
[----:B------:R-:W-:-:S04]  /*03b0*/  MOV R2, UR9 ;  /* 0x0000000900027c02 */ /* 0x000fc80008000f00 */
[----:B------:R-:W-:-:S04]  /*03c0*/  VIADDMNMX R2, R2, R7, UR10, !PT ;  /* 0x0000000a02027e46 */ /* 0x000fc8000f800107 */
[----:B------:R-:W-:-:S13]  /*03d0*/  R2UR UR6, R2 ;  /* 0x00000000020672ca */ /* 0x000fda00000e0000 */
[----:B------:R-:W-:-:S04]  /*03e0*/  UIMAD UR6, UR4, -0x10, UR6 ;  /* 0xfffffff0040678a4 */ /* 0x000fc8000f8e0206 */
[----:B------:R-:W-:-:S04]  /*03f0*/  UIADD3 UR11, UPT, UPT, UR6, -0x8, URZ ;  /* 0xfffffff8060b7890 */ /* 0x000fc8000fffe0ff */
[----:B------:R-:W-:-:S04]  /*0400*/  ULOP3.LUT UR6, UR11, 0x38, URZ, 0xc0, !UPT ;  /* 0x000000380b067892 */ /* 0x000fc8000f8ec0ff */
[----:B------:R-:W-:-:S03]  /*0410*/  UISETP.NE.AND UP1, UPT, UR6, 0x38, UPT ;  /* 0x000000380600788c */ /* 0x000fc6000bf25270 */
[----:B------:R-:W-:-:S06]  /*0420*/  UMOV UR6, UR9 ;  /* 0x0000000900067c82 */ /* 0x000fcc0008000000 */
[----:B------:R-:W-:Y:S05]  /*0430*/  BRA.U !UP1, `(.L_x_108) ;  /* 0x0000000509187547 */ /* 0x000fea000b800000 */
[----:B------:R-:W0:Y:S01]  /*0440*/  LDCU.64 UR16, c[0x0][0x3a0] ;  /* 0x00007400ff1077ac */ /* 0x000e220008000a00 */
[----:B------:R-:W-:-:S04]  /*0450*/  ULOP3.LUT UR6, UR11, 0xffff, URZ, 0xc0, !UPT ;  /* 0x0000ffff0b067892 */ /* 0x000fc8000f8ec0ff */
[----:B------:R-:W-:-:S04]  /*0460*/  ULEA.HI UR6, UR6, 0x1, URZ, 0x1d ;  /* 0x0000000106067891 */ /* 0x000fc8000f8fe8ff */
[----:B------:R-:W-:-:S04]  /*0470*/  ULOP3.LUT UR6, UR6, 0x7, URZ, 0xc0, !UPT ;  /* 0x0000000706067892 */ /* 0x000fc8000f8ec0ff */
[----:B------:R-:W-:Y:S01]  /*0480*/  UIADD3 UR7, UPT, UPT, -UR6, URZ, URZ ;  /* 0x000000ff06077290 */ /* 0x000fe2000fffe1ff */
[----:B0-----:R-:W-:Y:S02]  /*0490*/  MOV R7, UR17 ;  /* 0x0000001100077c02 */ /* 0x001fe40008000f00 */
[----:B------:R-:W-:Y:S01]  /*04a0*/  UMOV UR6, UR9 ;  /* 0x0000000900067c82 */ /* 0x000fe20008000000 */
[----:B------:R-:W-:Y:S02]  /*04b0*/  MOV R6, UR16 ;  /* 0x0000001000067c02 */ /* 0x000fe40008000f00 */
[----:B------:R-:W-:-:S03]  /*04c0*/  IMAD R2, R7, UR9, R0 ;  /* 0x0000000907027c24 */ /* 0x000fc6000f8e0200 */
[----:B------:R-:W-:-:S07]  /*04d0*/  IMAD R27, R6, UR9, R3 ;  /* 0x00000009061b7c24 */ /* 0x000fce000f8e0203 */
.L_x_109:
        /* <DEDUP_REMOVED lines=9> */
[----:B------:R0:W2:Y:S04]  /*0570*/  LDG.E.64.CONSTANT R10, desc[UR12][R20.64] ;  /* 0x0000000c140a7981 */ /* 0x0000a8000c1e9b00 */
[----:B------:R1:W2:Y:S01]  /*0580*/  LDG.E.64.CONSTANT R8, desc[UR12][R28.64] ;  /* 0x0000000c1c087981 */ /* 0x0002a2000c1e9b00 */
[----:B0-----:R-:W-:-:S04]  /*0590*/  IMAD.WIDE R20, R6, 0x8, R20 ;  /* 0x0000000806147825 */ /* 0x001fc800078e0214 */
[----:B-1----:R-:W-:Y:S01]  /*05a0*/  IMAD.WIDE R28, R7, 0x8, R28 ;  /* 0x00000008071c7825 */ /* 0x002fe200078e021c */
[----:B------:R0:W4:Y:S04]  /*05b0*/  LDG.E.64.CONSTANT R16, desc[UR12][R20.64] ;  /* 0x0000000c14107981 */ /* 0x000128000c1e9b00 */
[----:B------:R-:W4:Y:S01]  /*05c0*/  LDG.E.64.CONSTANT R14, desc[UR12][R28.64] ;  /* 0x0000000c1c0e7981 */ /* 0x000f22000c1e9b00 */
[----:B------:R-:W-:Y:S01]  /*05d0*/  ISETP.NE.AND P0, PT, R3, RZ, PT ;  /* 0x000000ff0300720c */ /* 0x000fe20003f05270 */
[----:B------:R-:W-:Y:S01]  /*05e0*/  IMAD.WIDE R24, R7, 0x8, R28 ;  /* 0x0000000807187825 */ /* 0x000fe200078e021c */
[----:B---3--:R-:W-:-:S11]  /*05f0*/  DFMA R12, R12, R18, R22 ;  /* 0x000000120c0c722b */ /* 0x008fd60000000016 */
[----:B------:R-:W-:Y:S01]  /*0600*/  @!P0 DADD R22, R4, R18 ;  /* 0x0000000004168229 */ /* 0x000fe20000000012 */
[----:B------:R-:W-:Y:S01]  /*0610*/  IMAD.WIDE R18, R6, 0x8, R20 ;  /* 0x0000000806127825 */ /* 0x000fe200078e0214 */
[----:B--2---:R-:W-:-:S06]  /*0620*/  DFMA R10, R10, R8, R12 ;  /* 0x000000080a0a722b */ /* 0x004fcc000000000c */
[----:B------:R-:W-:Y:S01]  /*0630*/  @!P0 DADD R22, R8, R22 ;  /* 0x0000000008168229 */ /* 0x000fe20000000016 */
[----:B------:R1:W2:Y:S04]  /*0640*/  LDG.E.64.CONSTANT R12, desc[UR12][R24.64] ;  /* 0x0000000c180c7981 */ /* 0x0002a8000c1e9b00 */
[----:B------:R-:W2:Y:S01]  /*0650*/  LDG.E.64.CONSTANT R8, desc[UR12][R18.64] ;  /* 0x0000000c12087981 */ /* 0x000ea2000c1e9b00 */
[----:B0-----:R-:W-:-:S04]  /*0660*/  IMAD.WIDE R20, R6, 0x8, R18 ;  /* 0x0000000806147825 */ /* 0x001fc800078e0212 */
[C---:B-1----:R-:W-:Y:S01]  /*0670*/  IMAD.WIDE R24, R7.reuse, 0x8, R24 ;  /* 0x0000000807187825 */ /* 0x042fe200078e0218 */
[----:B----4-:R-:W-:Y:S01]  /*0680*/  DFMA R16, R16, R14, R10 ;  /* 0x0000000e1010722b */ /* 0x010fe2000000000a */
[----:B------:R0:W3:Y:S04]  /*0690*/  LDG.E.64.CONSTANT R18, desc[UR12][R20.64] ;  /* 0x0000000c14127981 */ /* 0x0000e8000c1e9b00 */
[----:B------:R1:W3:Y:S01]  /*06a0*/  LDG.E.64.CONSTANT R10, desc[UR12][R24.64] ;  /* 0x0000000c180a7981 */ /* 0x0002e2000c1e9b00 */
[----:B------:R-:W-:Y:S01]  /*06b0*/  @!P0 DADD R14, R14, R22 ;  /* 0x000000000e0e8229 */ /* 0x000fe20000000016 */
[----:B------:R-:W-:-:S04]  /*06c0*/  IMAD.WIDE R28, R7, 0x8, R24 ;  /* 0x00000008071c7825 */ /* 0x000fc800078e0218 */
[----:B0-----:R-:W-:-:S04]  /*06d0*/  IMAD.WIDE R20, R6, 0x8, R20 ;  /* 0x0000000806147825 */ /* 0x001fc800078e0214 */
[----:B------:R-:W-:-:S04]  /*06e0*/  IMAD.WIDE R22, R6, 0x8, R20 ;  /* 0x0000000806167825 */ /* 0x000fc800078e0214 */
[----:B-1----:R-:W-:-:S06]  /*06f0*/  IMAD.WIDE R24, R6, 0x8, R22 ;  /* 0x0000000806187825 */ /* 0x002fcc00078e0216 */
[----:B------:R-:W4:Y:S01]  /*0700*/  LDG.E.64.CONSTANT R24, desc[UR12][R24.64] ;  /* 0x0000000c18187981 */ /* 0x000f22000c1e9b00 */
[----:B--2---:R-:W-:Y:S02]  /*0710*/  DFMA R8, R8, R12, R16 ;  /* 0x0000000c0808722b */ /* 0x004fe40000000010 */
[----:B------:R-:W-:Y:S01]  /*0720*/  @!P0 DADD R12, R12, R14 ;  /* 0x000000000c0c8229 */ /* 0x000fe2000000000e */
[----:B------:R0:W2:Y:S04]  /*0730*/  LDG.E.64.CONSTANT R16, desc[UR12][R28.64] ;  /* 0x0000000c1c107981 */ /* 0x0000a8000c1e9b00 */
[----:B------:R-:W5:Y:S01]  /*0740*/  LDG.E.64.CONSTANT R14, desc[UR12][R20.64] ;  /* 0x0000000c140e7981 */ /* 0x000f62000c1e9b00 */
[----:B0-----:R-:W-:Y:S01]  /*0750*/  IMAD.WIDE R28, R7, 0x8, R28 ;  /* 0x00000008071c7825 */ /* 0x001fe200078e021c */
[----:B---3--:R-:W-:-:S02]  /*0760*/  DFMA R18, R18, R10, R8 ;  /* 0x0000000a1212722b */ /* 0x008fc40000000008 */
[----:B------:R-:W3:Y:S01]  /*0770*/  LDG.E.64.CONSTANT R20, desc[UR12][R22.64] ;  /* 0x0000000c16147981 */ /* 0x000ee2000c1e9b00 */
[----:B------:R-:W-:-:S06]  /*0780*/  IMAD.WIDE R8, R7, 0x8, R28 ;  /* 0x0000000807087825 */ /* 0x000fcc00078e021c */
[----:B------:R-:W4:Y:S04]  /*0790*/  LDG.E.64.CONSTANT R8, desc[UR12][R8.64] ;  /* 0x0000000c08087981 */ /* 0x000f28000c1e9b00 */
[----:B------:R-:W3:Y:S01]  /*07a0*/  LDG.E.64.CONSTANT R22, desc[UR12][R28.64] ;  /* 0x0000000c1c167981 */ /* 0x000ee2000c1e9b00 */
[----:B------:R-:W-:Y:S01]  /*07b0*/  @!P0 DADD R12, R10, R12 ;  /* 0x000000000a0c8229 */ /* 0x000fe2000000000c */
[----:B------:R-:W-:-:S04]  /*07c0*/  UIADD3 UR7, UPT, UPT, UR7, 0x1, URZ ;  /* 0x0000000107077890 */ /* 0x000fc8000fffe0ff */
[----:B------:R-:W-:Y:S01]  /*07d0*/  UISETP.NE.AND UP1, UPT, UR7, URZ, UPT ;  /* 0x000000ff0700728c */ /* 0x000fe2000bf25270 */
[----:B------:R-:W-:Y:S02]  /*07e0*/  LEA R27, R6, R27, 0x3 ;  /* 0x0000001b061b7211 */ /* 0x000fe400078e18ff */
[----:B------:R-:W-:Y:S01]  /*07f0*/  LEA R2, R7, R2, 0x3 ;  /* 0x0000000207027211 */ /* 0x000fe200078e18ff */
[----:B------:R-:W-:Y:S01]  /*0800*/  UIADD3 UR6, UPT, UPT, UR6, 0x8, URZ ;  /* 0x0000000806067890 */ /* 0x000fe2000fffe0ff */
[----:B--2---:R-:W-:Y:S02]  /*0810*/  @!P0 DADD R12, R16, R12 ;  /* 0x00000000100c8229 */ /* 0x004fe4000000000c */
[----:B-----5:R-:W-:-:S08]  /*0820*/  DFMA R14, R14, R16, R18 ;  /* 0x000000100e0e722b */ /* 0x020fd00000000012 */
[----:B---3--:R-:W-:Y:S02]  /*0830*/  DFMA R14, R20, R22, R14 ;  /* 0x00000016140e722b */ /* 0x008fe4000000000e */
[----:B------:R-:W-:-:S06]  /*0840*/  @!P0 DADD R12, R22, R12 ;  /* 0x00000000160c8229 */ /* 0x000fcc000000000c */
[----:B----4-:R-:W-:Y:S02]  /*0850*/  DFMA R22, R24, R8, R14 ;  /* 0x000000081816722b */ /* 0x010fe4000000000e */
[----:B------:R-:W-:Y:S01]  /*0860*/  @!P0 DADD R4, R8, R12 ;  /* 0x0000000008048229 */ /* 0x000fe2000000000c */
[----:B------:R-:W-:Y:S10]  /*0870*/  BRA.U UP1, `(.L_x_109) ;  /* 0xfffffffd01187547 */ /* 0x000ff4000b83ffff */
[----:B------:R-:W-:Y:S01]  /*0880*/  MOV R6, UR6 ;  /* 0x0000000600067c02 */ /* 0x000fe20008000f00 */
[----:B------:R-:W-:-:S12]  /*0890*/  UIADD3 UR8, UPT, UPT, UR6, 0x7, URZ ;  /* 0x0000000706087890 */ /* 0x000fd8000fffe0ff */
.L_x_108:
[----:B------:R-:W-:-:S09]  /*08a0*/  UISETP.GE.U32.AND UP1, UPT, UR11, 0x38, UPT ;  /* 0x000000380b00788c */ /* 0x000fd2000bf26070 */
[----:B------:R-:W-:Y:S05]  /*08b0*/  BRA.U !UP1, `(.L_x_107) ;  /* 0x00000019093c7547 */ /* 0x000fea000b800000 */
[----:B------:R-:W-:-:S13]  /*08c0*/  ISETP.NE.AND P0, PT, R3, RZ, PT ;  /* 0x000000ff0300720c */ /* 0x000fda0003f05270 */
.L_x_110:
[----:B------:R-:W0:Y:S08]  /*08d0*/  LDC.64 R8, c[0x0][0x3a0] ;  /* 0x0000e800ff087b82 */ /* 0x000e300000000a00 */
[----:B------:R-:W1:Y:S08]  /*08e0*/  LDC.64 R10, c[0x0][0x380] ;  /* 0x0000e000ff0a7b82 */ /* 0x000e700000000a00 */
[----:B------:R-:W2:Y:S01]  /*08f0*/  LDC.64 R6, c[0x0][0x388] ;  /* 0x0000e200ff067b82 */ /* 0x000ea20000000a00 */
[----:B0-----:R-:W-:-:S02]  /*0900*/  IMAD R29, R8, UR6, R3 ;  /* 0x00000006081d7c24 */ /* 0x001fc4000f8e0203 */
[----:B------:R-:W-:Y:S02]  /*0910*/  IMAD R2, R9, UR6, R0 ;  /* 0x0000000609027c24 */ /* 0x000fe4000f8e0200 */
[----:B-1----:R-:W-:-:S05]  /*0920*/  IMAD.WIDE R24, R29, 0x8, R10 ;  /* 0x000000081d187825 */ /* 0x002fca00078e020a */
[----:B------:R0:W3:Y:S01]  /*0930*/  LDG.E.64.CONSTANT R16, desc[UR12][R24.64] ;  /* 0x0000000c18107981 */ /* 0x0000e2000c1e9b00 */
[----:B--2---:R-:W-:-:S05]  /*0940*/  IMAD.WIDE R18, R2, 0x8, R6 ;  /* 0x0000000802127825 */ /* 0x004fca00078e0206 */
[----:B------:R1:W3:Y:S01]  /*0950*/  LDG.E.64.CONSTANT R12, desc[UR12][R18.64] ;  /* 0x0000000c120c7981 */ /* 0x0002e2000c1e9b00 */
[----:B0-----:R-:W-:-:S05]  /*0960*/  IMAD.WIDE R24, R8, 0x8, R24 ;  /* 0x0000000808187825 */ /* 0x001fca00078e0218 */
[----:B------:R-:W2:Y:S01]  /*0970*/  LDG.E.64.CONSTANT R14, desc[UR12][R24.64] ;  /* 0x0000000c180e7981 */ /* 0x000ea2000c1e9b00 */
[----:B-1----:R-:W-:-:S05]  /*0980*/  IMAD.WIDE R18, R9, 0x8, R18 ;  /* 0x0000000809127825 */ /* 0x002fca00078e0212 */
[----:B------:R-:W2:Y:S01]  /*0990*/  LDG.E.64.CONSTANT R20, desc[UR12][R18.64] ;  /* 0x0000000c12147981 */ /* 0x000ea2000c1e9b00 */
[----:B------:R-:W-:Y:S01]  /*09a0*/  IMAD.WIDE R26, R9, 0x8, R18 ;  /* 0x00000008091a7825 */ /* 0x000fe200078e0212 */
[----:B---3--:R-:W-:-:S03]  /*09b0*/  DFMA R22, R16, R12, R22 ;  /* 0x0000000c1016722b */ /* 0x008fc60000000016 */
[----:B------:R-:W-:Y:S01]  /*09c0*/  IMAD.WIDE R16, R8, 0x8, R24 ;  /* 0x0000000808107825 */ /* 0x000fe200078e0218 */
[----:B------:R-:W-:Y:S01]  /*09d0*/  @!P0 DADD R12, R4, R12 ;  /* 0x00000000040c8229 */ /* 0x000fe2000000000c */
[----:B------:R0:W3:Y:S03]  /*09e0*/  LDG.E.64.CONSTANT R24, desc[UR12][R26.64] ;  /* 0x0000000c1a187981 */ /* 0x0000e6000c1e9b00 */
[----:B--2---:R-:W-:Y:S02]  /*09f0*/  DFMA R14, R14, R20, R22 ;  /* 0x000000140e0e722b */ /* 0x004fe40000000016 */
[----:B------:R1:W3:Y:S01]  /*0a00*/  LDG.E.64.CONSTANT R22, desc[UR12][R16.64] ;  /* 0x0000000c10167981 */ /* 0x0002e2000c1e9b00 */
[----:B0-----:R-:W-:Y:S01]  /*0a10*/  IMAD.WIDE R26, R9, 0x8, R26 ;  /* 0x00000008091a7825 */ /* 0x001fe200078e021a */
[----:B------:R-:W-:-:S04]  /*0a20*/  @!P0 DADD R20, R20, R12 ;  /* 0x0000000014148229 */ /* 0x000fc8000000000c */
[----:B------:R-:W2:Y:S01]  /*0a30*/  LDG.E.64.CONSTANT R18, desc[UR12][R26.64] ;  /* 0x0000000c1a127981 */ /* 0x000ea2000c1e9b00 */
[----:B-1----:R-:W-:-:S05]  /*0a40*/  IMAD.WIDE R16, R8, 0x8, R16 ;  /* 0x0000000808107825 */ /* 0x002fca00078e0210 */
[----:B------:R-:W2:Y:S01]  /*0a50*/  LDG.E.64.CONSTANT R12, desc[UR12][R16.64] ;  /* 0x0000000c100c7981 */ /* 0x000ea2000c1e9b00 */
[----:B---3--:R-:W-:Y:S02]  /*0a60*/  DFMA R14, R22, R24, R14 ;  /* 0x00000018160e722b */ /* 0x008fe4000000000e */
[----:B------:R-:W-:Y:S01]  /*0a70*/  @!P0 DADD R24, R24, R20 ;  /* 0x0000000018188229 */ /* 0x000fe20000000014 */
[----:B------:R-:W-:-:S04]  /*0a80*/  IMAD.WIDE R22, R9, 0x8, R26 ;  /* 0x0000000809167825 */ /* 0x000fc800078e021a */
[----:B------:R-:W-:Y:S02]  /*0a90*/  IMAD.WIDE R20, R8, 0x8, R16 ;  /* 0x0000000808147825 */ /* 0x000fe400078e0210 */
[----:B------:R0:W3:Y:S01]  /*0aa0*/  LDG.E.64.CONSTANT R16, desc[UR12][R22.64] ;  /* 0x0000000c16107981 */ /* 0x0000e2000c1e9b00 */
[----:B--2---:R-:W-:-:S03]  /*0ab0*/  DFMA R12, R12, R18, R14 ;  /* 0x000000120c0c722b */ /* 0x004fc6000000000e */
[----:B------:R1:W2:Y:S01]  /*0ac0*/  LDG.E.64.CONSTANT R14, desc[UR12][R20.64] ;  /* 0x0000000c140e7981 */ /* 0x0002a2000c1e9b00 */
[----:B0-----:R-:W-:Y:S01]  /*0ad0*/  IMAD.WIDE R22, R9, 0x8, R22 ;  /* 0x0000000809167825 */ /* 0x001fe200078e0216 */
[----:B------:R-:W-:-:S04]  /*0ae0*/  @!P0 DADD R18, R18, R24 ;  /* 0x0000000012128229 */ /* 0x000fc80000000018 */
[----:B------:R0:W4:Y:S01]  /*0af0*/  LDG.E.64.CONSTANT R26, desc[UR12][R22.64] ;  /* 0x0000000c161a7981 */ /* 0x000122000c1e9b00 */
[----:B-1----:R-:W-:-:S05]  /*0b00*/  IMAD.WIDE R20, R8, 0x8, R20 ;  /* 0x0000000808147825 */ /* 0x002fca00078e0214 */
[----:B------:R-:W4:Y:S01]  /*0b10*/  LDG.E.64.CONSTANT R24, desc[UR12][R20.64] ;  /* 0x0000000c14187981 */ /* 0x000f22000c1e9b00 */
[C---:B0-----:R-:W-:Y:S01]  /*0b20*/  IMAD.WIDE R22, R9.reuse, 0x8, R22 ;  /* 0x0000000809167825 */ /* 0x041fe200078e0216 */
[C---:B------:R-:W-:Y:S02]  /*0b30*/  LEA R29, R8.reuse, R29, 0x3 ;  /* 0x0000001d081d7211 */ /* 0x040fe400078e18ff */
[C---:B------:R-:W-:Y:S01]  /*0b40*/  LEA R2, R9.reuse, R2, 0x3 ;  /* 0x0000000209027211 */ /* 0x040fe200078e18ff */
[----:B---3--:R-:W-:Y:S02]  /*0b50*/  @!P0 DADD R18, R16, R18 ;  /* 0x0000000010128229 */ /* 0x008fe40000000012 */
[----:B--2---:R-:W-:Y:S01]  /*0b60*/  DFMA R12, R14, R16, R12 ;  /* 0x000000100e0c722b */ /* 0x004fe2000000000c */
[----:B------:R-:W-:Y:S02]  /*0b70*/  IMAD.WIDE R14, R8, 0x8, R20 ;  /* 0x00000008080e7825 */ /* 0x000fe400078e0214 */
[----:B------:R-:W2:Y:S02]  /*0b80*/  LDG.E.64.CONSTANT R20, desc[UR12][R22.64] ;  /* 0x0000000c16147981 */ /* 0x000ea4000c1e9b00 */
[----:B------:R-:W-:-:S02]  /*0b90*/  IMAD R17, R9, UR8, R0 ;  /* 0x0000000809117c24 */ /* 0x000fc4000f8e0200 */
[----:B------:R-:W2:Y:S02]  /*0ba0*/  LDG.E.64.CONSTANT R14, desc[UR12][R14.64] ;  /* 0x0000000c0e0e7981 */ /* 0x000ea4000c1e9b00 */
[----:B------:R-:W-:Y:S01]  /*0bb0*/  IMAD.WIDE R16, R17, 0x8, R6 ;  /* 0x0000000811107825 */ /* 0x000fe200078e0206 */
[----:B----4-:R-:W-:-:S05]  /*0bc0*/  DFMA R12, R24, R26, R12 ;  /* 0x0000001a180c722b */ /* 0x010fca000000000c */
[----:B------:R-:W3:Y:S01]  /*0bd0*/  LDG.E.64.CONSTANT R16, desc[UR12][R16.64] ;  /* 0x0000000c10107981 */ /* 0x000ee2000c1e9b00 */
[----:B------:R-:W-:-:S04]  /*0be0*/  IMAD R25, R8, UR8, R3 ;  /* 0x0000000808197c24 */ /* 0x000fc8000f8e0203 */
[----:B------:R-:W-:-:S06]  /*0bf0*/  IMAD.WIDE R24, R25, 0x8, R10 ;  /* 0x0000000819187825 */ /* 0x000fcc00078e020a */
[----:B------:R-:W4:Y:S01]  /*0c00*/  LDG.E.64.CONSTANT R24, desc[UR12][R24.64] ;  /* 0x0000000c18187981 */ /* 0x000f22000c1e9b00 */
[----:B------:R-:W-:-:S04]  /*0c10*/  IMAD.WIDE R10, R29, 0x8, R10 ;  /* 0x000000081d0a7825 */ /* 0x000fc800078e020a */
[----:B------:R-:W-:Y:S01]  /*0c20*/  IMAD.WIDE R6, R2, 0x8, R6 ;  /* 0x0000000802067825 */ /* 0x000fe200078e0206 */
[----:B------:R-:W-:Y:S01]  /*0c30*/  @!P0 DADD R18, R26, R18 ;  /* 0x000000001a128229 */ /* 0x000fe20000000012 */
[----:B------:R-:W5:Y:S04]  /*0c40*/  LDG.E.64.CONSTANT R26, desc[UR12][R10.64] ;  /* 0x0000000c0a1a7981 */ /* 0x000f68000c1e9b00 */
[----:B------:R-:W5:Y:S01]  /*0c50*/  LDG.E.64.CONSTANT R22, desc[UR12][R6.64] ;  /* 0x0000000c06167981 */ /* 0x000f62000c1e9b00 */
[----:B------:R-:W-:Y:S01]  /*0c60*/  IMAD.WIDE R28, R9, 0x8, R6 ;  /* 0x00000008091c7825 */ /* 0x000fe200078e0206 */
[----:B--2---:R-:W-:-:S03]  /*0c70*/  DFMA R12, R14, R20, R12 ;  /* 0x000000140e0c722b */ /* 0x004fc6000000000c */
[----:B------:R-:W-:Y:S01]  /*0c80*/  IMAD.WIDE R14, R8, 0x8, R10 ;  /* 0x00000008080e7825 */ /* 0x000fe200078e020a */
[----:B------:R-:W-:Y:S01]  /*0c90*/  @!P0 DADD R18, R20, R18 ;  /* 0x0000000014128229 */ /* 0x000fe20000000012 */
[----:B------:R0:W2:Y:S04]  /*0ca0*/  LDG.E.64.CONSTANT R20, desc[UR12][R28.64] ;  /* 0x0000000c1c147981 */ /* 0x0000a8000c1e9b00 */
[----:B------:R1:W2:Y:S03]  /*0cb0*/  LDG.E.64.CONSTANT R6, desc[UR12][R14.64] ;  /* 0x0000000c0e067981 */ /* 0x0002a6000c1e9b00 */
[----:B---3--:R-:W-:Y:S01]  /*0cc0*/  @!P0 DADD R4, R16, R18 ;  /* 0x0000000010048229 */ /* 0x008fe20000000012 */
[----:B0-----:R-:W-:Y:S01]  /*0cd0*/  IMAD.WIDE R28, R9, 0x8, R28 ;  /* 0x00000008091c7825 */ /* 0x001fe200078e021c */
[----:B----4-:R-:W-:-:S04]  /*0ce0*/  DFMA R12, R24, R16, R12 ;  /* 0x00000010180c722b */ /* 0x010fc8000000000c */
[----:B------:R-:W3:Y:S01]  /*0cf0*/  LDG.E.64.CONSTANT R10, desc[UR12][R28.64] ;  /* 0x0000000c1c0a7981 */ /* 0x000ee2000c1e9b00 */
[----:B------:R-:W-:-:S05]  /*0d00*/  IMAD.WIDE R24, R8, 0x8, R14 ;  /* 0x0000000808187825 */ /* 0x000fca00078e020e */
[----:B------:R5:W4:Y:S01]  /*0d10*/  LDG.E.64.CONSTANT R16, desc[UR12][R24.64] ;  /* 0x0000000c18107981 */ /* 0x000b22000c1e9b00 */
[----:B------:R-:W-:-:S04]  /*0d20*/  IMAD.WIDE R18, R8, 0x8, R24 ;  /* 0x0000000808127825 */ /* 0x000fc800078e0218 */
[----:B-1----:R-:W-:Y:S01]  /*0d30*/  IMAD.WIDE R14, R9, 0x8, R28 ;  /* 0x00000008090e7825 */ /* 0x002fe200078e021c */
[----:B-----5:R-:W-:Y:S01]  /*0d40*/  DFMA R24, R26, R22, R12 ;  /* 0x000000161a18722b */ /* 0x020fe2000000000c */
[----:B------:R0:W5:Y:S04]  /*0d50*/  LDG.E.64.CONSTANT R26, desc[UR12][R18.64] ;  /* 0x0000000c121a7981 */ /* 0x000168000c1e9b00 */
[----:B------:R1:W5:Y:S01]  /*0d60*/  LDG.E.64.CONSTANT R12, desc[UR12][R14.64] ;  /* 0x0000000c0e0c7981 */ /* 0x000362000c1e9b00 */
[----:B------:R-:W-:Y:S01]  /*0d70*/  @!P0 DADD R22, R4, R22 ;  /* 0x0000000004168229 */ /* 0x000fe20000000016 */
[----:B0-----:R-:W-:-:S04]  /*0d80*/  IMAD.WIDE R18, R8, 0x8, R18 ;  /* 0x0000000808127825 */ /* 0x001fc800078e0212 */
[----:B-1----:R-:W-:-:S04]  /*0d90*/  IMAD.WIDE R14, R9, 0x8, R14 ;  /* 0x00000008090e7825 */ /* 0x002fc800078e020e */
[C---:B------:R-:W-:Y:S01]  /*0da0*/  IMAD.WIDE R28, R9.reuse, 0x8, R14 ;  /* 0x00000008091c7825 */ /* 0x040fe200078e020e */
[----:B--2---:R-:W-:Y:S02]  /*0db0*/  @!P0 DADD R22, R20, R22 ;  /* 0x0000000014168229 */ /* 0x004fe40000000016 */
[----:B------:R-:W-:Y:S01]  /*0dc0*/  DFMA R6, R6, R20, R24 ;  /* 0x000000140606722b */ /* 0x000fe20000000018 */
[----:B------:R-:W2:Y:S04]  /*0dd0*/  LDG.E.64.CONSTANT R24, desc[UR12][R18.64] ;  /* 0x0000000c12187981 */ /* 0x000ea8000c1e9b00 */
[----:B------:R-:W2:Y:S01]  /*0de0*/  LDG.E.64.CONSTANT R20, desc[UR12][R14.64] ;  /* 0x0000000c0e147981 */ /* 0x000ea2000c1e9b00 */
[----:B---3--:R-:W-:Y:S02]  /*0df0*/  @!P0 DADD R22, R10, R22 ;  /* 0x000000000a168229 */ /* 0x008fe40000000016 */
[----:B----4-:R-:W-:Y:S01]  /*0e00*/  DFMA R6, R16, R10, R6 ;  /* 0x0000000a1006722b */ /* 0x010fe20000000006 */
[----:B------:R-:W-:Y:S01]  /*0e10*/  IMAD.WIDE R16, R8, 0x8, R18 ;  /* 0x0000000808107825 */ /* 0x000fe200078e0212 */
[----:B------:R0:W3:Y:S04]  /*0e20*/  LDG.E.64.CONSTANT R10, desc[UR12][R28.64] ;  /* 0x0000000c1c0a7981 */ /* 0x0000e8000c1e9b00 */
[----:B------:R1:W3:Y:S01]  /*0e30*/  LDG.E.64.CONSTANT R14, desc[UR12][R16.64] ;  /* 0x0000000c100e7981 */ /* 0x0002e2000c1e9b00 */
[----:B0-----:R-:W-:Y:S01]  /*0e40*/  IMAD.WIDE R28, R9, 0x8, R28 ;  /* 0x00000008091c7825 */ /* 0x001fe200078e021c */
[----:B-----5:R-:W-:-:S03]  /*0e50*/  DFMA R6, R26, R12, R6 ;  /* 0x0000000c1a06722b */ /* 0x020fc60000000006 */
[----:B------:R-:W-:Y:S01]  /*0e60*/  IMAD.WIDE R26, R8, 0x8, R16 ;  /* 0x00000008081a7825 */ /* 0x000fe200078e0210 */
[----:B------:R-:W-:Y:S01]  /*0e70*/  @!P0 DADD R22, R12, R22 ;  /* 0x000000000c168229 */ /* 0x000fe20000000016 */
[----:B------:R-:W4:Y:S04]  /*0e80*/  LDG.E.64.CONSTANT R12, desc[UR12][R28.64] ;  /* 0x0000000c1c0c7981 */ /* 0x000f28000c1e9b00 */
[----:B------:R-:W4:Y:S01]  /*0e90*/  LDG.E.64.CONSTANT R18, desc[UR12][R26.64] ;  /* 0x0000000c1a127981 */ /* 0x000f22000c1e9b00 */
[----:B-1----:R-:W-:Y:S01]  /*0ea0*/  IMAD.WIDE R16, R9, 0x8, R28 ;  /* 0x0000000809107825 */ /* 0x002fe200078e021c */
[----:B--2---:R-:W-:-:S03]  /*0eb0*/  DFMA R6, R24, R20, R6 ;  /* 0x000000141806722b */ /* 0x004fc60000000006 */
[----:B------:R-:W-:Y:S01]  /*0ec0*/  IMAD.WIDE R24, R8, 0x8, R26 ;  /* 0x0000000808187825 */ /* 0x000fe200078e021a */
[----:B------:R-:W-:Y:S01]  /*0ed0*/  @!P0 DADD R22, R20, R22 ;  /* 0x0000000014168229 */ /* 0x000fe20000000016 */
[----:B------:R0:W2:Y:S04]  /*0ee0*/  LDG.E.64.CONSTANT R20, desc[UR12][R16.64] ;  /* 0x0000000c10147981 */ /* 0x0000a8000c1e9b00 */
[----:B------:R-:W2:Y:S01]  /*0ef0*/  LDG.E.64.CONSTANT R26, desc[UR12][R24.64] ;  /* 0x0000000c181a7981 */ /* 0x000ea2000c1e9b00 */
[----:B0-----:R-:W-:Y:S01]  /*0f00*/  IMAD.WIDE R16, R9, 0x8, R16 ;  /* 0x0000000809107825 */ /* 0x001fe200078e0210 */
[----:B---3--:R-:W-:-:S03]  /*0f10*/  DFMA R6, R14, R10, R6 ;  /* 0x0000000a0e06722b */ /* 0x008fc60000000006 */
[C---:B------:R-:W-:Y:S01]  /*0f20*/  IMAD.WIDE R14, R8.reuse, 0x8, R24 ;  /* 0x00000008080e7825 */ /* 0x040fe200078e0218 */
[----:B------:R-:W-:Y:S01]  /*0f30*/  @!P0 DADD R22, R10, R22 ;  /* 0x000000000a168229 */ /* 0x000fe20000000016 */
[----:B------:R-:W3:Y:S04]  /*0f40*/  LDG.E.64.CONSTANT R28, desc[UR12][R16.64] ;  /* 0x0000000c101c7981 */ /* 0x000ee8000c1e9b00 */
[----:B------:R0:W3:Y:S01]  /*0f50*/  LDG.E.64.CONSTANT R10, desc[UR12][R14.64] ;  /* 0x0000000c0e0a7981 */ /* 0x0000e2000c1e9b00 */
[----:B----4-:R-:W-:Y:S01]  /*0f60*/  DFMA R6, R18, R12, R6 ;  /* 0x0000000c1206722b */ /* 0x010fe20000000006 */
[----:B------:R-:W-:-:S04]  /*0f70*/  IMAD.WIDE R18, R8, 0x8, R14 ;  /* 0x0000000808127825 */ /* 0x000fc800078e020e */
[C---:B0-----:R-:W-:Y:S01]  /*0f80*/  IMAD.WIDE R14, R9.reuse, 0x8, R16 ;  /* 0x00000008090e7825 */ /* 0x041fe200078e0210 */
[----:B------:R-:W-:Y:S01]  /*0f90*/  @!P0 DADD R22, R12, R22 ;  /* 0x000000000c168229 */ /* 0x000fe20000000016 */
[----:B------:R-:W4:Y:S04]  /*0fa0*/  LDG.E.64.CONSTANT R24, desc[UR12][R18.64] ;  /* 0x0000000c12187981 */ /* 0x000f28000c1e9b00 */
[----:B------:R-:W4:Y:S01]  /*0fb0*/  LDG.E.64.CONSTANT R12, desc[UR12][R14.64] ;  /* 0x0000000c0e0c7981 */ /* 0x000f22000c1e9b00 */
[----:B------:R-:W-:Y:S01]  /*0fc0*/  IMAD.WIDE R16, R9, 0x8, R14 ;  /* 0x0000000809107825 */ /* 0x000fe200078e020e */
[----:B--2---:R-:W-:-:S03]  /*0fd0*/  DFMA R6, R26, R20, R6 ;  /* 0x000000141a06722b */ /* 0x004fc60000000006 */
[----:B------:R-:W-:Y:S01]  /*0fe0*/  IMAD.WIDE R26, R8, 0x8, R18 ;  /* 0x00000008081a7825 */ /* 0x000fe200078e0212 */
[----:B------:R-:W-:Y:S01]  /*0ff0*/  @!P0 DADD R4, R20, R22 ;  /* 0x0000000014048229 */ /* 0x000fe20000000016 */
[----:B------:R0:W2:Y:S04]  /*1000*/  LDG.E.64.CONSTANT R20, desc[UR12][R16.64] ;  /* 0x0000000c10147981 */ /* 0x0000a8000c1e9b00 */
[----:B------:R1:W2:Y:S01]  /*1010*/  LDG.E.64.CONSTANT R22, desc[UR12][R26.64] ;  /* 0x0000000c1a167981 */ /* 0x0002a2000c1e9b00 */
[----:B0-----:R-:W-:-:S04]  /*1020*/  IMAD.WIDE R16, R9, 0x8, R16 ;  /* 0x0000000809107825 */ /* 0x001fc800078e0210 */
[----:B-1----:R-:W-:Y:S01]  /*1030*/  IMAD.WIDE R26, R8, 0x8, R26 ;  /* 0x00000008081a7825 */ /* 0x002fe200078e021a */
[----:B---3--:R-:W-:Y:S01]  /*1040*/  DFMA R14, R10, R28, R6 ;  /* 0x0000001c0a0e722b */ /* 0x008fe20000000006 */
[----:B------:R-:W3:Y:S04]  /*1050*/  LDG.E.64.CONSTANT R6, desc[UR12][R16.64] ;  /* 0x0000000c10067981 */ /* 0x000ee8000c1e9b00 */
[----:B------:R0:W3:Y:S01]  /*1060*/  LDG.E.64.CONSTANT R10, desc[UR12][R26.64] ;  /* 0x0000000c1a0a7981 */ /* 0x0000e2000c1e9b00 */
[----:B------:R-:W-:Y:S01]  /*1070*/  @!P0 DADD R28, R4, R28 ;  /* 0x00000000041c8229 */ /* 0x000fe2000000001c */
[----:B------:R-:W-:-:S05]  /*1080*/  IMAD.WIDE R18, R9, 0x8, R16 ;  /* 0x0000000809127825 */ /* 0x000fca00078e0210 */
[----:B------:R-:W5:Y:S01]  /*1090*/  LDG.E.64.CONSTANT R16, desc[UR12][R18.64] ;  /* 0x0000000c12107981 */ /* 0x000f62000c1e9b00 */
[----:B----4-:R-:W-:Y:S01]  /*10a0*/  DFMA R24, R24, R12, R14 ;  /* 0x0000000c1818722b */ /* 0x010fe2000000000e */
[----:B------:R-:W-:Y:S01]  /*10b0*/  IMAD.WIDE R14, R8, 0x8, R26 ;  /* 0x00000008080e7825 */ /* 0x000fe200078e021a */
[----:B------:R-:W-:-:S04]  /*10c0*/  @!P0 DADD R28, R12, R28 ;  /* 0x000000000c1c8229 */ /* 0x000fc8000000001c */
[----:B------:R-:W5:Y:S01]  /*10d0*/  LDG.E.64.CONSTANT R12, desc[UR12][R14.64] ;  /* 0x0000000c0e0c7981 */ /* 0x000f62000c1e9b00 */
[----:B0-----:R-:W-:Y:S01]  /*10e0*/  IMAD.WIDE R26, R9, 0x8, R18 ;  /* 0x00000008091a7825 */ /* 0x001fe200078e0212 */
[----:B--2---:R-:W-:-:S03]  /*10f0*/  DFMA R22, R22, R20, R24 ;  /* 0x000000141616722b */ /* 0x004fc60000000018 */
[----:B------:R-:W-:Y:S01]  /*1100*/  IMAD.WIDE R24, R8, 0x8, R14 ;  /* 0x0000000808187825 */ /* 0x000fe200078e020e */
[----:B------:R-:W-:-:S04]  /*1110*/  @!P0 DADD R28, R20, R28 ;  /* 0x00000000141c8229 */ /* 0x000fc8000000001c */
[----:B------:R0:W2:Y:S01]  /*1120*/  LDG.E.64.CONSTANT R20, desc[UR12][R24.64] ;  /* 0x0000000c18147981 */ /* 0x0000a2000c1e9b00 */
[----:B---3--:R-:W-:-:S03]  /*1130*/  DFMA R22, R10, R6, R22 ;  /* 0x000000060a16722b */ /* 0x008fc60000000016 */
[----:B------:R1:W2:Y:S01]  /*1140*/  LDG.E.64.CONSTANT R10, desc[UR12][R26.64] ;  /* 0x0000000c1a0a7981 */ /* 0x0002a2000c1e9b00 */
[----:B0-----:R-:W-:Y:S01]  /*1150*/  IMAD.WIDE R24, R8, 0x8, R24 ;  /* 0x0000000808187825 */ /* 0x001fe200078e0218 */
[----:B------:R-:W-:-:S04]  /*1160*/  @!P0 DADD R28, R6, R28 ;  /* 0x00000000061c8229 */ /* 0x000fc8000000001c */
[----:B------:R-:W3:Y:S01]  /*1170*/  LDG.E.64.CONSTANT R14, desc[UR12][R24.64] ;  /* 0x0000000c180e7981 */ /* 0x000ee2000c1e9b00 */
[----:B-1----:R-:W-:-:S05]  /*1180*/  IMAD.WIDE R26, R9, 0x8, R26 ;  /* 0x00000008091a7825 */ /* 0x002fca00078e021a */
[----:B------:R-:W3:Y:S01]  /*1190*/  LDG.E.64.CONSTANT R6, desc[UR12][R26.64] ;  /* 0x0000000c1a067981 */ /* 0x000ee2000c1e9b00 */
[----:B------:R-:W-:Y:S01]  /*11a0*/  IMAD.WIDE R18, R8, 0x8, R24 ;  /* 0x0000000808127825 */ /* 0x000fe200078e0218 */
[----:B-----5:R-:W-:-:S03]  /*11b0*/  DFMA R12, R12, R16, R22 ;  /* 0x000000100c0c722b */ /* 0x020fc60000000016 */
[C---:B------:R-:W-:Y:S01]  /*11c0*/  IMAD.WIDE R22, R9.reuse, 0x8, R26 ;  /* 0x0000000809167825 */ /* 0x040fe200078e021a */
[----:B------:R-:W-:Y:S01]  /*11d0*/  @!P0 DADD R28, R16, R28 ;  /* 0x00000000101c8229 */ /* 0x000fe2000000001c */
[----:B------:R-:W4:Y:S04]  /*11e0*/  LDG.E.64.CONSTANT R24, desc[UR12][R18.64] ;  /* 0x0000000c12187981 */ /* 0x000f28000c1e9b00 */
[----:B------:R0:W4:Y:S02]  /*11f0*/  LDG.E.64.CONSTANT R16, desc[UR12][R22.64] ;  /* 0x0000000c16107981 */ /* 0x000124000c1e9b00 */
[----:B0-----:R-:W-:Y:S01]  /*1200*/  IMAD.WIDE R22, R9, 0x8, R22 ;  /* 0x0000000809167825 */ /* 0x001fe200078e0216 */
[----:B--2---:R-:W-:-:S03]  /*1210*/  DFMA R12, R20, R10, R12 ;  /* 0x0000000a140c722b */ /* 0x004fc6000000000c */
[----:B------:R-:W-:Y:S01]  /*1220*/  IMAD.WIDE R20, R8, 0x8, R18 ;  /* 0x0000000808147825 */ /* 0x000fe200078e0212 */
[----:B------:R-:W-:-:S04]  /*1230*/  @!P0 DADD R28, R10, R28 ;  /* 0x000000000a1c8229 */ /* 0x000fc8000000001c */
[----:B------:R-:W2:Y:S01]  /*1240*/  LDG.E.64.CONSTANT R10, desc[UR12][R20.64] ;  /* 0x0000000c140a7981 */ /* 0x000ea2000c1e9b00 */
[C---:B------:R-:W-:Y:S01]  /*1250*/  IMAD.WIDE R26, R8.reuse, 0x8, R20 ;  /* 0x00000008081a7825 */ /* 0x040fe200078e0214 */
[----:B---3--:R-:W-:Y:S02]  /*1260*/  DFMA R12, R14, R6, R12 ;  /* 0x000000060e0c722b */ /* 0x008fe4000000000c */
[----:B------:R-:W2:Y:S01]  /*1270*/  LDG.E.64.CONSTANT R14, desc[UR12][R22.64] ;  /* 0x0000000c160e7981 */ /* 0x000ea2000c1e9b00 */
[----:B------:R-:W-:Y:S01]  /*1280*/  IMAD.WIDE R18, R9, 0x8, R22 ;  /* 0x0000000809127825 */ /* 0x000fe200078e0216 */
[----:B------:R-:W-:Y:S02]  /*1290*/  @!P0 DADD R28, R6, R28 ;  /* 0x00000000061c8229 */ /* 0x000fe4000000001c */
[----:B------:R-:W3:Y:S04]  /*12a0*/  LDG.E.64.CONSTANT R20, desc[UR12][R26.64] ;  /* 0x0000000c1a147981 */ /* 0x000ee8000c1e9b00 */
[----:B------:R0:W3:Y:S01]  /*12b0*/  LDG.E.64.CONSTANT R6, desc[UR12][R18.64] ;  /* 0x0000000c12067981 */ /* 0x0000e2000c1e9b00 */
[----:B----4-:R-:W-:Y:S01]  /*12c0*/  DFMA R12, R24, R16, R12 ;  /* 0x00000010180c722b */ /* 0x010fe2000000000c */
[----:B------:R-:W-:Y:S01]  /*12d0*/  IMAD.WIDE R24, R8, 0x8, R26 ;  /* 0x0000000808187825 */ /* 0x000fe200078e021a */
[----:B------:R-:W-:-:S04]  /*12e0*/  @!P0 DADD R4, R16, R28 ;  /* 0x0000000010048229 */ /* 0x000fc8000000001c */
[----:B------:R1:W4:Y:S01]  /*12f0*/  LDG.E.64.CONSTANT R28, desc[UR12][R24.64] ;  /* 0x0000000c181c7981 */ /* 0x000322000c1e9b00 */
[----:B0-----:R-:W-:-:S05]  /*1300*/  IMAD.WIDE R18, R9, 0x8, R18 ;  /* 0x0000000809127825 */ /* 0x001fca00078e0212 */
[----:B------:R0:W4:Y:S01]  /*1310*/  LDG.E.64.CONSTANT R16, desc[UR12][R18.64] ;  /* 0x0000000c12107981 */ /* 0x000122000c1e9b00 */
[----:B------:R-:W-:-:S04]  /*1320*/  IMAD.WIDE R22, R8, 0x8, R24 ;  /* 0x0000000808167825 */ /* 0x000fc800078e0218 */
[----:B-1----:R-:W-:-:S04]  /*1330*/  IMAD.WIDE R24, R9, 0x8, R18 ;  /* 0x0000000809187825 */ /* 0x002fc800078e0212 */
[----:B0-----:R-:W-:Y:S01]  /*1340*/  IMAD.WIDE R18, R9, 0x8, R24 ;  /* 0x0000000809127825 */ /* 0x001fe200078e0218 */
[----:B--2---:R-:W-:Y:S01]  /*1350*/  DFMA R26, R10, R14, R12 ;  /* 0x0000000e0a1a722b */ /* 0x004fe2000000000c */
[----:B------:R-:W2:Y:S04]  /*1360*/  LDG.E.64.CONSTANT R12, desc[UR12][R22.64] ;  /* 0x0000000c160c7981 */ /* 0x000ea8000c1e9b00 */
[----:B------:R-:W2:Y:S01]  /*1370*/  LDG.E.64.CONSTANT R10, desc[UR12][R24.64] ;  /* 0x0000000c180a7981 */ /* 0x000ea2000c1e9b00 */
[----:B------:R-:W-:Y:S02]  /*1380*/  @!P0 DADD R14, R4, R14 ;  /* 0x00000000040e8229 */ /* 0x000fe4000000000e */
[----:B---3--:R-:W-:Y:S01]  /*1390*/  DFMA R20, R20, R6, R26 ;  /* 0x000000061414722b */ /* 0x008fe2000000001a */
[----:B------:R-:W-:-:S02]  /*13a0*/  IMAD.WIDE R26, R8, 0x8, R22 ;  /* 0x00000008081a7825 */ /* 0x000fc400078e0216 */
[----:B------:R0:W3:Y:S03]  /*13b0*/  LDG.E.64.CONSTANT R22, desc[UR12][R18.64] ;  /* 0x0000000c12167981 */ /* 0x0000e6000c1e9b00 */
[----:B------:R-:W-:Y:S01]  /*13c0*/  @!P0 DADD R14, R6, R14 ;  /* 0x00000000060e8229 */ /* 0x000fe2000000000e */
[----:B------:R1:W3:Y:S01]  /*13d0*/  LDG.E.64.CONSTANT R6, desc[UR12][R26.64] ;  /* 0x0000000c1a067981 */ /* 0x0002e2000c1e9b00 */
[----:B----4-:R-:W-:Y:S01]  /*13e0*/  DFMA R20, R28, R16, R20 ;  /* 0x000000101c14722b */ /* 0x010fe20000000014 */
[----:B0-----:R-:W-:-:S04]  /*13f0*/  IMAD.WIDE R18, R9, 0x8, R18 ;  /* 0x0000000809127825 */ /* 0x001fc800078e0212 */
[----:B------:R-:W-:Y:S01]  /*1400*/  IMAD.WIDE R28, R8, 0x8, R26 ;  /* 0x00000008081c7825 */ /* 0x000fe200078e021a */
[----:B------:R-:W-:Y:S02]  /*1410*/  @!P0 DADD R16, R16, R14 ;  /* 0x0000000010108229 */ /* 0x000fe4000000000e */
[----:B------:R-:W4:Y:S04]  /*1420*/  LDG.E.64.CONSTANT R14, desc[UR12][R18.64] ;  /* 0x0000000c120e7981 */ /* 0x000f28000c1e9b00 */
[----:B------:R0:W4:Y:S01]  /*1430*/  LDG.E.64.CONSTANT R24, desc[UR12][R28.64] ;  /* 0x0000000c1c187981 */ /* 0x000122000c1e9b00 */
[----:B-1----:R-:W-:Y:S01]  /*1440*/  IMAD.WIDE R26, R9, 0x8, R18 ;  /* 0x00000008091a7825 */ /* 0x002fe200078e0212 */
[----:B--2---:R-:W-:-:S03]  /*1450*/  DFMA R12, R12, R10, R20 ;  /* 0x0000000a0c0c722b */ /* 0x004fc60000000014 */
[C---:B------:R-:W-:Y:S01]  /*1460*/  IMAD.WIDE R20, R8.reuse, 0x8, R28 ;  /* 0x0000000808147825 */ /* 0x040fe200078e021c */
[----:B0-----:R-:W-:Y:S01]  /*1470*/  @!P0 DADD R28, R10, R16 ;  /* 0x000000000a1c8229 */ /* 0x001fe20000000010 */
[----:B------:R0:W2:Y:S04]  /*1480*/  LDG.E.64.CONSTANT R10, desc[UR12][R26.64] ;  /* 0x0000000c1a0a7981 */ /* 0x0000a8000c1e9b00 */
[----:B------:R-:W2:Y:S01]  /*1490*/  LDG.E.64.CONSTANT R16, desc[UR12][R20.64] ;  /* 0x0000000c14107981 */ /* 0x000ea2000c1e9b00 */
[----:B---3--:R-:W-:Y:S01]  /*14a0*/  DFMA R6, R6, R22, R12 ;  /* 0x000000160606722b */ /* 0x008fe2000000000c */
[----:B------:R-:W-:-:S04]  /*14b0*/  IMAD.WIDE R12, R8, 0x8, R20 ;  /* 0x00000008080c7825 */ /* 0x000fc800078e0214 */
[----:B0-----:R-:W-:Y:S01]  /*14c0*/  IMAD.WIDE R26, R9, 0x8, R26 ;  /* 0x00000008091a7825 */ /* 0x001fe200078e021a */
[----:B------:R-:W-:Y:S01]  /*14d0*/  @!P0 DADD R28, R22, R28 ;  /* 0x00000000161c8229 */ /* 0x000fe2000000001c */
[----:B------:R0:W3:Y:S04]  /*14e0*/  LDG.E.64.CONSTANT R22, desc[UR12][R12.64] ;  /* 0x0000000c0c167981 */ /* 0x0000e8000c1e9b00 */
[----:B------:R-:W3:Y:S01]  /*14f0*/  LDG.E.64.CONSTANT R18, desc[UR12][R26.64] ;  /* 0x0000000c1a127981 */ /* 0x000ee2000c1e9b00 */
[----:B----4-:R-:W-:Y:S01]  /*1500*/  DFMA R6, R24, R14, R6 ;  /* 0x0000000e1806722b */ /* 0x010fe20000000006 */
[----:B------:R-:W-:-:S04]  /*1510*/  IMAD.WIDE R24, R8, 0x8, R12 ;  /* 0x0000000808187825 */ /* 0x000fc800078e020c */
[----:B0-----:R-:W-:Y:S01]  /*1520*/  IMAD.WIDE R12, R9, 0x8, R26 ;  /* 0x00000008090c7825 */ /* 0x001fe200078e021a */
[----:B------:R-:W-:Y:S01]  /*1530*/  @!P0 DADD R28, R14, R28 ;  /* 0x000000000e1c8229 */ /* 0x000fe2000000001c */
[----:B------:R0:W4:Y:S04]  /*1540*/  LDG.E.64.CONSTANT R20, desc[UR12][R24.64] ;  /* 0x0000000c18147981 */ /* 0x000128000c1e9b00 */
[----:B------:R1:W4:Y:S01]  /*1550*/  LDG.E.64.CONSTANT R14, desc[UR12][R12.64] ;  /* 0x0000000c0c0e7981 */ /* 0x000322000c1e9b00 */
[----:B--2---:R-:W-:Y:S01]  /*1560*/  DFMA R6, R16, R10, R6 ;  /* 0x0000000a1006722b */ /* 0x004fe20000000006 */
[----:B------:R-:W-:-:S04]  /*1570*/  IMAD.WIDE R16, R8, 0x8, R24 ;  /* 0x0000000808107825 */ /* 0x000fc800078e0218 */
[C---:B0-----:R-:W-:Y:S01]  /*1580*/  IMAD.WIDE R24, R9.reuse, 0x8, R12 ;  /* 0x0000000809187825 */ /* 0x041fe200078e020c */
[----:B------:R-:W-:Y:S01]  /*1590*/  @!P0 DADD R28, R10, R28 ;  /* 0x000000000a1c8229 */ /* 0x000fe2000000001c */
[----:B------:R-:W2:Y:S04]  /*15a0*/  LDG.E.64.CONSTANT R26, desc[UR12][R16.64] ;  /* 0x0000000c101a7981 */ /* 0x000ea8000c1e9b00 */
[----:B------:R-:W2:Y:S01]  /*15b0*/  LDG.E.64.CONSTANT R10, desc[UR12][R24.64] ;  /* 0x0000000c180a7981 */ /* 0x000ea2000c1e9b00 */
[----:B-1----:R-:W-:Y:S01]  /*15c0*/  IMAD.WIDE R12, R9, 0x8, R24 ;  /* 0x00000008090c7825 */ /* 0x002fe200078e0218 */
[----:B---3--:R-:W-:-:S03]  /*15d0*/  DFMA R6, R22, R18, R6 ;  /* 0x000000121606722b */ /* 0x008fc60000000006 */
[----:B------:R-:W-:Y:S01]  /*15e0*/  IMAD.WIDE R22, R8, 0x8, R16 ;  /* 0x0000000808167825 */ /* 0x000fe200078e0210 */
[----:B------:R-:W-:Y:S01]  /*15f0*/  @!P0 DADD R4, R18, R28 ;  /* 0x0000000012048229 */ /* 0x000fe2000000001c */
[----:B------:R0:W3:Y:S04]  /*1600*/  LDG.E.64.CONSTANT R18, desc[UR12][R12.64] ;  /* 0x0000000c0c127981 */ /* 0x0000e8000c1e9b00 */
[----:B------:R1:W3:Y:S01]  /*1610*/  LDG.E.64.CONSTANT R28, desc[UR12][R22.64] ;  /* 0x0000000c161c7981 */ /* 0x0002e2000c1e9b00 */
[----:B0-----:R-:W-:-:S04]  /*1620*/  IMAD.WIDE R12, R9, 0x8, R12 ;  /* 0x00000008090c7825 */ /* 0x001fc800078e020c */
[----:B-1----:R-:W-:Y:S01]  /*1630*/  IMAD.WIDE R22, R8, 0x8, R22 ;  /* 0x0000000808167825 */ /* 0x002fe200078e0216 */
[----:B----4-:R-:W-:Y:S01]  /*1640*/  DFMA R20, R20, R14, R6 ;  /* 0x0000000e1414722b */ /* 0x010fe20000000006 */
[----:B------:R-:W4:Y:S04]  /*1650*/  LDG.E.64.CONSTANT R6, desc[UR12][R12.64] ;  /* 0x0000000c0c067981 */ /* 0x000f28000c1e9b00 */
[----:B------:R0:W4:Y:S01]  /*1660*/  LDG.E.64.CONSTANT R16, desc[UR12][R22.64] ;  /* 0x0000000c16107981 */ /* 0x000122000c1e9b00 */
[----:B------:R-:W-:Y:S01]  /*1670*/  @!P0 DADD R14, R4, R14 ;  /* 0x00000000040e8229 */ /* 0x000fe2000000000e */
[----:B------:R-:W-:Y:S01]  /*1680*/  IMAD.WIDE R24, R9, 0x8, R12 ;  /* 0x0000000809187825 */ /* 0x000fe200078e020c */
[----:B--2---:R-:W-:-:S03]  /*1690*/  DFMA R26, R26, R10, R20 ;  /* 0x0000000a1a1a722b */ /* 0x004fc60000000014 */
[----:B------:R-:W-:-:S03]  /*16a0*/  IMAD.WIDE R20, R8, 0x8, R22 ;  /* 0x0000000808147825 */ /* 0x000fc600078e0216 */
[----:B------:R-:W-:Y:S01]  /*16b0*/  @!P0 DADD R14, R10, R14 ;  /* 0x000000000a0e8229 */ /* 0x000fe2000000000e */
[----:B------:R-:W2:Y:S04]  /*16c0*/  LDG.E.64.CONSTANT R10, desc[UR12][R24.64] ;  /* 0x0000000c180a7981 */ /* 0x000ea8000c1e9b00 */
[----:B------:R-:W2:Y:S01]  /*16d0*/  LDG.E.64.CONSTANT R12, desc[UR12][R20.64] ;  /* 0x0000000c140c7981 */ /* 0x000ea2000c1e9b00 */
[----:B0-----:R-:W-:Y:S01]  /*16e0*/  IMAD.WIDE R22, R9, 0x8, R24 ;  /* 0x0000000809167825 */ /* 0x001fe200078e0218 */
[----:B---3--:R-:W-:-:S03]  /*16f0*/  DFMA R26, R28, R18, R26 ;  /* 0x000000121c1a722b */ /* 0x008fc6000000001a */
[----:B------:R-:W-:Y:S01]  /*1700*/  IMAD.WIDE R28, R8, 0x8, R20 ;  /* 0x00000008081c7825 */ /* 0x000fe200078e0214 */
[----:B------:R-:W-:Y:S01]  /*1710*/  @!P0 DADD R18, R18, R14 ;  /* 0x0000000012128229 */ /* 0x000fe2000000000e */
[----:B------:R0:W3:Y:S04]  /*1720*/  LDG.E.64.CONSTANT R14, desc[UR12][R22.64] ;  /* 0x0000000c160e7981 */ /* 0x0000e8000c1e9b00 */
[----:B------:R-:W3:Y:S01]  /*1730*/  LDG.E.64.CONSTANT R20, desc[UR12][R28.64] ;  /* 0x0000000c1c147981 */ /* 0x000ee2000c1e9b00 */
[----:B0-----:R-:W-:Y:S01]  /*1740*/  IMAD.WIDE R22, R9, 0x8, R22 ;  /* 0x0000000809167825 */ /* 0x001fe200078e0216 */
[----:B----4-:R-:W-:-:S03]  /*1750*/  DFMA R16, R16, R6, R26 ;  /* 0x000000061010722b */ /* 0x010fc6000000001a */
[C---:B------:R-:W-:Y:S01]  /*1760*/  IMAD.WIDE R26, R8.reuse, 0x8, R28 ;  /* 0x00000008081a7825 */ /* 0x040fe200078e021c */
[----:B------:R-:W-:Y:S01]  /*1770*/  @!P0 DADD R18, R6, R18 ;  /* 0x0000000006128229 */ /* 0x000fe20000000012 */
[----:B------:R-:W4:Y:S04]  /*1780*/  LDG.E.64.CONSTANT R6, desc[UR12][R22.64] ;  /* 0x0000000c16067981 */ /* 0x000f28000c1e9b00 */
[----:B------:R0:W4:Y:S01]  /*1790*/  LDG.E.64.CONSTANT R24, desc[UR12][R26.64] ;  /* 0x0000000c1a187981 */ /* 0x000122000c1e9b00 */
[----:B--2---:R-:W-:Y:S01]  /*17a0*/  DFMA R12, R12, R10, R16 ;  /* 0x0000000a0c0c722b */ /* 0x004fe20000000010 */
[----:B------:R-:W-:-:S04]  /*17b0*/  IMAD.WIDE R16, R8, 0x8, R26 ;  /* 0x0000000808107825 */ /* 0x000fc800078e021a */
[----:B0-----:R-:W-:Y:S01]  /*17c0*/  IMAD.WIDE R26, R9, 0x8, R22 ;  /* 0x00000008091a7825 */ /* 0x001fe200078e0216 */
[----:B------:R-:W-:Y:S01]  /*17d0*/  @!P0 DADD R18, R10, R18 ;  /* 0x000000000a128229 */ /* 0x000fe20000000012 */
[----:B------:R0:W2:Y:S04]  /*17e0*/  LDG.E.64.CONSTANT R28, desc[UR12][R16.64] ;  /* 0x0000000c101c7981 */ /* 0x0000a8000c1e9b00 */
[----:B------:R-:W2:Y:S01]  /*17f0*/  LDG.E.64.CONSTANT R10, desc[UR12][R26.64] ;  /* 0x0000000c1a0a7981 */ /* 0x000ea2000c1e9b00 */
[----:B---3--:R-:W-:Y:S01]  /*1800*/  DFMA R12, R20, R14, R12 ;  /* 0x0000000e140c722b */ /* 0x008fe2000000000c */
[----:B------:R-:W-:-:S04]  /*1810*/  IMAD.WIDE R20, R8, 0x8, R16 ;  /* 0x0000000808147825 */ /* 0x000fc800078e0210 */
[----:B0-----:R-:W-:Y:S01]  /*1820*/  IMAD.WIDE R16, R9, 0x8, R26 ;  /* 0x0000000809107825 */ /* 0x001fe200078e021a */
[----:B------:R-:W-:Y:S01]  /*1830*/  @!P0 DADD R18, R14, R18 ;  /* 0x000000000e128229 */ /* 0x000fe20000000012 */
[----:B------:R0:W3:Y:S04]  /*1840*/  LDG.E.64.CONSTANT R14, desc[UR12][R20.64] ;  /* 0x0000000c140e7981 */ /* 0x0000e8000c1e9b00 */
[----:B------:R1:W3:Y:S01]  /*1850*/  LDG.E.64.CONSTANT R22, desc[UR12][R16.64] ;  /* 0x0000000c10167981 */ /* 0x0002e2000c1e9b00 */
[----:B----4-:R-:W-:Y:S01]  /*1860*/  DFMA R12, R24, R6, R12 ;  /* 0x00000006180c722b */ /* 0x010fe2000000000c */
[----:B------:R-:W-:-:S04]  /*1870*/  IMAD.WIDE R24, R8, 0x8, R20 ;  /* 0x0000000808187825 */ /* 0x000fc800078e0214 */
[C---:B0-----:R-:W-:Y:S01]  /*1880*/  IMAD.WIDE R20, R9.reuse, 0x8, R16 ;  /* 0x0000000809147825 */ /* 0x041fe200078e0210 */
        /* <DEDUP_REMOVED lines=15> */
[----:B------:R-:W-:Y:S01]  /*1980*/  IMAD.WIDE R24, R9, 0x8, R16 ;  /* 0x0000000809187825 */ /* 0x000fe200078e0210 */
[----:B----4-:R-:W-:-:S03]  /*1990*/  DFMA R26, R26, R6, R20 ;  /* 0x000000061a1a722b */ /* 0x010fc60000000014 */
[----:B------:R-:W-:Y:S01]  /*19a0*/  IMAD.WIDE R20, R8, 0x8, R28 ;  /* 0x0000000808147825 */ /* 0x000fe200078e021c */
[----:B------:R-:W4:Y:S02]  /*19b0*/  LDG.E.64.CONSTANT R16, desc[UR12][R24.64] ;  /* 0x0000000c18107981 */ /* 0x000f24000c1e9b00 */
[----:B------:R-:W-:Y:S02]  /*19c0*/  @!P0 DADD R22, R6, R22 ;  /* 0x0000000006168229 */ /* 0x000fe40000000016 */
[----:B------:R-:W4:Y:S01]  /*19d0*/  LDG.E.64.CONSTANT R6, desc[UR12][R20.64] ;  /* 0x0000000c14067981 */ /* 0x000f22000c1e9b00 */
[----:B0-----:R-:W-:Y:S01]  /*19e0*/  IMAD.WIDE R28, R9, 0x8, R24 ;  /* 0x00000008091c7825 */ /* 0x001fe200078e0218 */
[----:B--2---:R-:W-:-:S03]  /*19f0*/  DFMA R18, R18, R10, R26 ;  /* 0x0000000a1212722b */ /* 0x004fc6000000001a */
[----:B------:R-:W-:Y:S01]  /*1a00*/  IMAD.WIDE R26, R8, 0x8, R20 ;  /* 0x00000008081a7825 */ /* 0x000fe200078e0214 */
[----:B------:R-:W-:Y:S01]  /*1a10*/  @!P0 DADD R22, R10, R22 ;  /* 0x000000000a168229 */ /* 0x000fe20000000016 */
[----:B------:R0:W2:Y:S03]  /*1a20*/  LDG.E.64.CONSTANT R10, desc[UR12][R28.64] ;  /* 0x0000000c1c0a7981 */ /* 0x0000a6000c1e9b00 */
[----:B---3--:R-:W-:Y:S01]  /*1a30*/  DFMA R18, R14, R12, R18 ;  /* 0x0000000c0e12722b */ /* 0x008fe20000000012 */
[----:B------:R1:W3:Y:S01]  /*1a40*/  LDG.E.64.CONSTANT R14, desc[UR12][R26.64] ;  /* 0x0000000c1a0e7981 */ /* 0x0002e2000c1e9b00 */
[----:B0-----:R-:W-:Y:S02]  /*1a50*/  IMAD.WIDE R28, R9, 0x8, R28 ;  /* 0x00000008091c7825 */ /* 0x001fe400078e021c */
[----:B------:R-:W-:-:S03]  /*1a60*/  @!P0 DADD R22, R12, R22 ;  /* 0x000000000c168229 */ /* 0x000fc60000000016 */
[----:B------:R-:W5:Y:S01]  /*1a70*/  LDG.E.64.CONSTANT R12, desc[UR12][R28.64] ;  /* 0x0000000c1c0c7981 */ /* 0x000f62000c1e9b00 */
[----:B-1----:R-:W-:-:S05]  /*1a80*/  IMAD.WIDE R26, R8, 0x8, R26 ;  /* 0x00000008081a7825 */ /* 0x002fca00078e021a */
[----:B------:R-:W5:Y:S01]  /*1a90*/  LDG.E.64.CONSTANT R20, desc[UR12][R26.64] ;  /* 0x0000000c1a147981 */ /* 0x000f62000c1e9b00 */
[----:B----4-:R-:W-:Y:S01]  /*1aa0*/  DFMA R6, R6, R16, R18 ;  /* 0x000000100606722b */ /* 0x010fe20000000012 */
[----:B------:R-:W-:-:S04]  /*1ab0*/  IMAD.WIDE R24, R9, 0x8, R28 ;  /* 0x0000000809187825 */ /* 0x000fc800078e021c */
[C---:B------:R-:W-:Y:S01]  /*1ac0*/  IMAD.WIDE R18, R8.reuse, 0x8, R26 ;  /* 0x0000000808127825 */ /* 0x040fe200078e021a */
[----:B------:R-:W-:Y:S01]  /*1ad0*/  @!P0 DADD R22, R16, R22 ;  /* 0x0000000010168229 */ /* 0x000fe20000000016 */
[----:B------:R0:W4:Y:S04]  /*1ae0*/  LDG.E.64.CONSTANT R16, desc[UR12][R24.64] ;  /* 0x0000000c18107981 */ /* 0x000128000c1e9b00 */
[----:B------:R-:W4:Y:S01]  /*1af0*/  LDG.E.64.CONSTANT R26, desc[UR12][R18.64] ;  /* 0x0000000c121a7981 */ /* 0x000f22000c1e9b00 */
[----:B0-----:R-:W-:Y:S02]  /*1b00*/  IMAD.WIDE R24, R9, 0x8, R24 ;  /* 0x0000000809187825 */ /* 0x001fe400078e0218 */
[----:B--2---:R-:W-:Y:S02]  /*1b10*/  @!P0 DADD R22, R10, R22 ;  /* 0x000000000a168229 */ /* 0x004fe40000000016 */
[----:B---3--:R-:W-:Y:S01]  /*1b20*/  DFMA R6, R14, R10, R6 ;  /* 0x0000000a0e06722b */ /* 0x008fe20000000006 */
[----:B------:R-:W-:-:S05]  /*1b30*/  IMAD.WIDE R14, R8, 0x8, R18 ;  /* 0x00000008080e7825 */ /* 0x000fca00078e0212 */
[----:B------:R0:W2:Y:S01]  /*1b40*/  LDG.E.64.CONSTANT R10, desc[UR12][R14.64] ;  /* 0x0000000c0e0a7981 */ /* 0x0000a2000c1e9b00 */
[----:B------:R-:W-:Y:S01]  /*1b50*/  IMAD.WIDE R28, R8, 0x8, R14 ;  /* 0x00000008081c7825 */ /* 0x000fe200078e020e */
[----:B-----5:R-:W-:-:S04]  /*1b60*/  @!P0 DADD R22, R12, R22 ;  /* 0x000000000c168229 */ /* 0x020fc80000000016 */
[----:B------:R-:W3:Y:S01]  /*1b70*/  LDG.E.64.CONSTANT R18, desc[UR12][R28.64] ;  /* 0x0000000c1c127981 */ /* 0x000ee2000c1e9b00 */
[----:B------:R-:W-:-:S03]  /*1b80*/  DFMA R6, R20, R12, R6 ;  /* 0x0000000c1406722b */ /* 0x000fc60000000006 */
[----:B------:R1:W2:Y:S01]  /*1b90*/  LDG.E.64.CONSTANT R20, desc[UR12][R24.64] ;  /* 0x0000000c18147981 */ /* 0x0002a2000c1e9b00 */
[----:B0-----:R-:W-:-:S05]  /*1ba0*/  IMAD.WIDE R14, R9, 0x8, R24 ;  /* 0x00000008090e7825 */ /* 0x001fca00078e0218 */
[----:B------:R2:W3:Y:S01]  /*1bb0*/  LDG.E.64.CONSTANT R12, desc[UR12][R14.64] ;  /* 0x0000000c0e0c7981 */ /* 0x0004e2000c1e9b00 */
[----:B-1----:R-:W-:Y:S01]  /*1bc0*/  IMAD.WIDE R24, R9, 0x8, R14 ;  /* 0x0000000809187825 */ /* 0x002fe200078e020e */
[----:B----4-:R-:W-:-:S03]  /*1bd0*/  DFMA R6, R26, R16, R6 ;  /* 0x000000101a06722b */ /* 0x010fc60000000006 */
[C---:B------:R-:W-:Y:S01]  /*1be0*/  IMAD.WIDE R26, R8.reuse, 0x8, R28 ;  /* 0x00000008081a7825 */ /* 0x040fe200078e021c */
[----:B------:R-:W-:Y:S01]  /*1bf0*/  @!P0 DADD R4, R16, R22 ;  /* 0x0000000010048229 */ /* 0x000fe20000000016 */
[----:B------:R-:W4:Y:S04]  /*1c00*/  LDG.E.64.CONSTANT R16, desc[UR12][R24.64] ;  /* 0x0000000c18107981 */ /* 0x000f28000c1e9b00 */
[----:B------:R-:W4:Y:S01]  /*1c10*/  LDG.E.64.CONSTANT R22, desc[UR12][R26.64] ;  /* 0x0000000c1a167981 */ /* 0x000f22000c1e9b00 */
[----:B--2---:R-:W-:Y:S01]  /*1c20*/  DFMA R14, R10, R20, R6 ;  /* 0x000000140a0e722b */ /* 0x004fe20000000006 */
[----:B------:R-:W-:-:S04]  /*1c30*/  IMAD.WIDE R6, R8, 0x8, R26 ;  /* 0x0000000808067825 */ /* 0x000fc800078e021a */
[----:B------:R-:W-:Y:S01]  /*1c40*/  IMAD.WIDE R10, R9, 0x8, R24 ;  /* 0x00000008090a7825 */ /* 0x000fe200078e0218 */
[----:B------:R-:W-:Y:S02]  /*1c50*/  @!P0 DADD R28, R4, R20 ;  /* 0x00000000041c8229 */ /* 0x000fe40000000014 */
[----:B---3--:R-:W-:Y:S01]  /*1c60*/  DFMA R18, R18, R12, R14 ;  /* 0x0000000c1212722b */ /* 0x008fe2000000000e */
[----:B------:R0:W2:Y:S04]  /*1c70*/  LDG.E.64.CONSTANT R20, desc[UR12][R6.64] ;  /* 0x0000000c06147981 */ /* 0x0000a8000c1e9b00 */
[----:B------:R1:W2:Y:S01]  /*1c80*/  LDG.E.64.CONSTANT R14, desc[UR12][R10.64] ;  /* 0x0000000c0a0e7981 */ /* 0x0002a2000c1e9b00 */
[----:B------:R-:W-:Y:S01]  /*1c90*/  @!P0 DADD R28, R12, R28 ;  /* 0x000000000c1c8229 */ /* 0x000fe2000000001c */
[----:B0-----:R-:W-:-:S04]  /*1ca0*/  IMAD.WIDE R6, R8, 0x8, R6 ;  /* 0x0000000808067825 */ /* 0x001fc800078e0206 */
[C---:B-1----:R-:W-:Y:S01]  /*1cb0*/  IMAD.WIDE R10, R9.reuse, 0x8, R10 ;  /* 0x00000008090a7825 */ /* 0x042fe200078e020a */
[----:B------:R-:W3:Y:S04]  /*1cc0*/  LDG.E.64.CONSTANT R24, desc[UR12][R6.64] ;  /* 0x0000000c06187981 */ /* 0x000ee8000c1e9b00 */
[----:B------:R-:W3:Y:S01]  /*1cd0*/  LDG.E.64.CONSTANT R12, desc[UR12][R10.64] ;  /* 0x0000000c0a0c7981 */ /* 0x000ee2000c1e9b00 */
[----:B----4-:R-:W-:Y:S01]  /*1ce0*/  DFMA R18, R22, R16, R18 ;  /* 0x000000101612722b */ /* 0x010fe20000000012 */
[----:B------:R-:W-:-:S04]  /*1cf0*/  IMAD.WIDE R26, R9, 0x8, R10 ;  /* 0x00000008091a7825 */ /* 0x000fc800078e020a */
[----:B------:R-:W-:Y:S01]  /*1d00*/  IMAD.WIDE R22, R8, 0x8, R6 ;  /* 0x0000000808167825 */ /* 0x000fe200078e0206 */
[----:B------:R-:W-:Y:S01]  /*1d10*/  @!P0 DADD R28, R16, R28 ;  /* 0x00000000101c8229 */ /* 0x000fe2000000001c */
[----:B------:R0:W4:Y:S04]  /*1d20*/  LDG.E.64.CONSTANT R16, desc[UR12][R26.64] ;  /* 0x0000000c1a107981 */ /* 0x000128000c1e9b00 */
[----:B------:R-:W4:Y:S01]  /*1d30*/  LDG.E.64.CONSTANT R6, desc[UR12][R22.64] ;  /* 0x0000000c16067981 */ /* 0x000f22000c1e9b00 */
[----:B0-----:R-:W-:-:S05]  /*1d40*/  IMAD.WIDE R26, R9, 0x8, R26 ;  /* 0x00000008091a7825 */ /* 0x001fca00078e021a */
[----:B------:R-:W5:Y:S01]  /*1d50*/  LDG.E.64.CONSTANT R10, desc[UR12][R26.64] ;  /* 0x0000000c1a0a7981 */ /* 0x000f62000c1e9b00 */
[----:B--2---:R-:W-:Y:S01]  /*1d60*/  DFMA R18, R20, R14, R18 ;  /* 0x0000000e1412722b */ /* 0x004fe20000000012 */
[----:B------:R-:W-:Y:S01]  /*1d70*/  IMAD.WIDE R20, R8, 0x8, R22 ;  /* 0x0000000808147825 */ /* 0x000fe200078e0216 */
[----:B------:R-:W-:-:S04]  /*1d80*/  @!P0 DADD R28, R14, R28 ;  /* 0x000000000e1c8229 */ /* 0x000fc8000000001c */
[----:B------:R0:W2:Y:S02]  /*1d90*/  LDG.E.64.CONSTANT R14, desc[UR12][R20.64] ;  /* 0x0000000c140e7981 */ /* 0x0000a4000c1e9b00 */
        /* <DEDUP_REMOVED lines=8> */
[C---:B0-----:R-:W-:Y:S01]  /*1e20*/  IMAD.WIDE R24, R9.reuse, 0x8, R20 ;  /* 0x0000000809187825 */ /* 0x041fe200078e0214 */
[----:B------:R-:W-:Y:S01]  /*1e30*/  @!P0 DADD R28, R16, R28 ;  /* 0x00000000101c8229 */ /* 0x000fe2000000001c */
[----:B------:R-:W4:Y:S04]  /*1e40*/  LDG.E.64.CONSTANT R20, desc[UR12][R18.64] ;  /* 0x0000000c12147981 */ /* 0x000f28000c1e9b00 */
[----:B------:R-:W4:Y:S01]  /*1e50*/  LDG.E.64.CONSTANT R16, desc[UR12][R24.64] ;  /* 0x0000000c18107981 */ /* 0x000f22000c1e9b00 */
[----:B------:R-:W-:Y:S02]  /*1e60*/  IMAD.WIDE R26, R9, 0x8, R24 ;  /* 0x00000008091a7825 */ /* 0x000fe400078e0218 */
[----:B-----5:R-:W-:Y:S02]  /*1e70*/  @!P0 DADD R28, R10, R28 ;  /* 0x000000000a1c8229 */ /* 0x020fe4000000001c */
[----:B--2---:R-:W-:Y:S01]  /*1e80*/  DFMA R6, R14, R10, R6 ;  /* 0x0000000a0e06722b */ /* 0x004fe20000000006 */
[----:B------:R-:W-:-:S05]  /*1e90*/  IMAD.WIDE R14, R8, 0x8, R18 ;  /* 0x00000008080e7825 */ /* 0x000fca00078e0212 */
[----:B------:R0:W2:Y:S02]  /*1ea0*/  LDG.E.64.CONSTANT R10, desc[UR12][R14.64] ;  /* 0x0000000c0e0a7981 */ /* 0x0000a4000c1e9b00 */
[----:B---3--:R-:W-:Y:S02]  /*1eb0*/  DFMA R22, R22, R12, R6 ;  /* 0x0000000c1616722b */ /* 0x008fe40000000006 */
[----:B------:R1:W2:Y:S01]  /*1ec0*/  LDG.E.64.CONSTANT R6, desc[UR12][R26.64] ;  /* 0x0000000c1a067981 */ /* 0x0002a2000c1e9b00 */
[----:B0-----:R-:W-:Y:S01]  /*1ed0*/  IMAD.WIDE R14, R8, 0x8, R14 ;  /* 0x00000008080e7825 */ /* 0x001fe200078e020e */
[----:B------:R-:W-:-:S04]  /*1ee0*/  @!P0 DADD R4, R12, R28 ;  /* 0x000000000c048229 */ /* 0x000fc8000000001c */
[----:B------:R4:W3:Y:S01]  /*1ef0*/  LDG.E.64.CONSTANT R18, desc[UR12][R14.64] ;  /* 0x0000000c0e127981 */ /* 0x0008e2000c1e9b00 */
[----:B-1----:R-:W-:-:S05]  /*1f00*/  IMAD.WIDE R26, R9, 0x8, R26 ;  /* 0x00000008091a7825 */ /* 0x002fca00078e021a */
[----:B------:R-:W3:Y:S01]  /*1f10*/  LDG.E.64.CONSTANT R12, desc[UR12][R26.64] ;  /* 0x0000000c1a0c7981 */ /* 0x000ee2000c1e9b00 */
[----:B------:R-:W-:-:S04]  /*1f20*/  IMAD.WIDE R24, R8, 0x8, R14 ;  /* 0x0000000808187825 */ /* 0x000fc800078e020e */
[----:B------:R-:W-:Y:S01]  /*1f30*/  IMAD.WIDE R28, R9, 0x8, R26 ;  /* 0x00000008091c7825 */ /* 0x000fe200078e021a */
[----:B----4-:R-:W-:Y:S01]  /*1f40*/  DFMA R14, R20, R16, R22 ;  /* 0x00000010140e722b */ /* 0x010fe20000000016 */
[----:B------:R-:W4:Y:S04]  /*1f50*/  LDG.E.64.CONSTANT R22, desc[UR12][R24.64] ;  /* 0x0000000c18167981 */ /* 0x000f28000c1e9b00 */
[----:B------:R-:W4:Y:S01]  /*1f60*/  LDG.E.64.CONSTANT R20, desc[UR12][R28.64] ;  /* 0x0000000c1c147981 */ /* 0x000f22000c1e9b00 */
[----:B------:R-:W-:Y:S02]  /*1f70*/  @!P0 DADD R16, R4, R16 ;  /* 0x0000000004108229 */ /* 0x000fe40000000010 */
[----:B--2---:R-:W-:-:S06]  /*1f80*/  DFMA R10, R10, R6, R14 ;  /* 0x000000060a0a722b */ /* 0x004fcc000000000e */
[----:B------:R-:W-:Y:S01]  /*1f90*/  @!P0 DADD R16, R6, R16 ;  /* 0x0000000006108229 */ /* 0x000fe20000000010 */
[----:B------:R-:W-:-:S04]  /*1fa0*/  IMAD.WIDE R14, R9, 0x8, R28 ;  /* 0x00000008090e7825 */ /* 0x000fc800078e021c */
[----:B------:R-:W-:Y:S01]  /*1fb0*/  IMAD.WIDE R6, R8, 0x8, R24 ;  /* 0x0000000808067825 */ /* 0x000fe200078e0218 */
[----:B------:R-:W2:Y:S01]  /*1fc0*/  LDG.E.64.CONSTANT R26, desc[UR12][R14.64] ;  /* 0x0000000c0e1a7981 */ /* 0x000ea2000c1e9b00 */
[----:B---3--:R-:W-:-:S03]  /*1fd0*/  DFMA R18, R18, R12, R10 ;  /* 0x0000000c1212722b */ /* 0x008fc6000000000a */
[----:B------:R0:W3:Y:S01]  /*1fe0*/  LDG.E.64.CONSTANT R10, desc[UR12][R6.64] ;  /* 0x0000000c060a7981 */ /* 0x0000e2000c1e9b00 */
[----:B------:R-:W-:Y:S01]  /*1ff0*/  @!P0 DADD R16, R12, R16 ;  /* 0x000000000c108229 */ /* 0x000fe20000000010 */
[----:B------:R-:W-:-:S05]  /*2000*/  IMAD.WIDE R12, R9, 0x8, R14 ;  /* 0x00000008090c7825 */ /* 0x000fca00078e020e */
[----:B------:R1:W5:Y:S01]  /*2010*/  LDG.E.64.CONSTANT R28, desc[UR12][R12.64] ;  /* 0x0000000c0c1c7981 */ /* 0x000362000c1e9b00 */
[----:B0-----:R-:W-:Y:S01]  /*2020*/  IMAD.WIDE R6, R8, 0x8, R6 ;  /* 0x0000000808067825 */ /* 0x001fe200078e0206 */
[----:B----4-:R-:W-:-:S04]  /*2030*/  DFMA R18, R22, R20, R18 ;  /* 0x000000141612722b */ /* 0x010fc80000000012 */
[----:B------:R-:W4:Y:S01]  /*2040*/  LDG.E.64.CONSTANT R22, desc[UR12][R6.64] ;  /* 0x0000000c06167981 */ /* 0x000f22000c1e9b00 */
[----:B------:R-:W-:Y:S01]  /*2050*/  IMAD.WIDE R24, R8, 0x8, R6 ;  /* 0x0000000808187825 */ /* 0x000fe200078e0206 */
[----:B------:R-:W-:-:S03]  /*2060*/  @!P0 DADD R16, R20, R16 ;  /* 0x0000000014108229 */ /* 0x000fc60000000010 */
[----:B-1----:R-:W-:-:S04]  /*2070*/  IMAD.WIDE R12, R9, 0x8, R12 ;  /* 0x00000008090c7825 */ /* 0x002fc800078e020c */
[----:B------:R-:W-:Y:S01]  /*2080*/  IMAD.WIDE R20, R8, 0x8, R24 ;  /* 0x0000000808147825 */ /* 0x000fe200078e0218 */
[----:B------:R-:W4:Y:S04]  /*2090*/  LDG.E.64.CONSTANT R14, desc[UR12][R12.64] ;  /* 0x0000000c0c0e7981 */ /* 0x000f28000c1e9b00 */
[----:B------:R-:W4:Y:S01]  /*20a0*/  LDG.E.64.CONSTANT R24, desc[UR12][R24.64] ;  /* 0x0000000c18187981 */ /* 0x000f22000c1e9b00 */
[----:B------:R-:W-:-:S03]  /*20b0*/  IMAD.WIDE R8, R9, 0x8, R12 ;  /* 0x0000000809087825 */ /* 0x000fc600078e020c */
[----:B------:R-:W4:Y:S04]  /*20c0*/  LDG.E.64.CONSTANT R20, desc[UR12][R20.64] ;  /* 0x0000000c14147981 */ /* 0x000f28000c1e9b00 */
[----:B------:R-:W4:Y:S01]  /*20d0*/  LDG.E.64.CONSTANT R8, desc[UR12][R8.64] ;  /* 0x0000000c08087981 */ /* 0x000f22000c1e9b00 */
[----:B------:R-:W-:-:S04]  /*20e0*/  UIADD3 UR8, UPT, UPT, UR6, 0x47, URZ ;  /* 0x0000004706087890 */ /* 0x000fc8000fffe0ff */
[----:B------:R-:W-:Y:S02]  /*20f0*/  UISETP.GE.AND UP1, UPT, UR8, UR14, UPT ;  /* 0x0000000e0800728c */ /* 0x000fe4000bf26270 */
[----:B------:R-:W-:Y:S01]  /*2100*/  UIADD3 UR6, UPT, UPT, UR6, 0x40, URZ ;  /* 0x0000004006067890 */ /* 0x000fe2000fffe0ff */
[----:B--2---:R-:W-:Y:S02]  /*2110*/  @!P0 DADD R16, R26, R16 ;  /* 0x000000001a108229 */ /* 0x004fe40000000010 */
[----:B---3--:R-:W-:-:S06]  /*2120*/  DFMA R10, R10, R26, R18 ;  /* 0x0000001a0a0a722b */ /* 0x008fcc0000000012 */
[----:B-----5:R-:W-:Y:S02]  /*2130*/  @!P0 DADD R16, R28, R16 ;  /* 0x000000001c108229 */ /* 0x020fe40000000010 */
[----:B----4-:R-:W-:-:S06]  /*2140*/  DFMA R10, R22, R28, R10 ;  /* 0x0000001c160a722b */ /* 0x010fcc000000000a */
[----:B------:R-:W-:Y:S02]  /*2150*/  @!P0 DADD R16, R14, R16 ;  /* 0x000000000e108229 */ /* 0x000fe40000000010 */
[----:B------:R-:W-:-:S08]  /*2160*/  DFMA R10, R24, R14, R10 ;  /* 0x0000000e180a722b */ /* 0x000fd0000000000a */
[----:B------:R-:W-:Y:S02]  /*2170*/  DFMA R22, R20, R8, R10 ;  /* 0x000000081416722b */ /* 0x000fe4000000000a */
[----:B------:R-:W-:Y:S01]  /*2180*/  @!P0 DADD R4, R8, R16 ;  /* 0x0000000008048229 */ /* 0x000fe20000000010 */
[----:B------:R-:W-:Y:S10]  /*2190*/  BRA.U !UP1, `(.L_x_110) ;  /* 0xffffffe509cc7547 */ /* 0x000ff4000b83ffff */
[----:B------:R-:W-:-:S07]  /*21a0*/  MOV R6, UR6 ;  /* 0x0000000600067c02 */ /* 0x000fce0008000f00 */
.L_x_107:
[----:B------:R-:W-:-:S13]  /*21b0*/  ISETP.GE.AND P0, PT, R6, UR14, PT ;  /* 0x0000000e06007c0c */ /* 0x000fda000bf06270 */
[----:B------:R-:W-:Y:S05]  /*21c0*/  @P0 BRA `(.L_x_111) ;  /* 0x00000008004c0947 */ /* 0x000fea0003800000 */
[C---:B------:R-:W-:Y:S02]  /*21d0*/  IADD3 R2, PT, PT, R6.reuse, -UR10, RZ ;  /* 0x8000000a06027c10 */ /* 0x040fe4000fffe0ff */
[----:B------:R-:W-:Y:S02]  /*21e0*/  IADD3 R7, PT, PT, -R6, UR10, RZ ;  /* 0x0000000a06077c10 */ /* 0x000fe4000fffe1ff */
[----:B------:R-:W-:Y:S02]  /*21f0*/  ISETP.GT.U32.AND P0, PT, R2, -0x8, PT ;  /* 0xfffffff80200780c */ /* 0x000fe40003f04070 */
[----:B------:R-:W-:-:S04]  /*2200*/  LOP3.LUT R26, R7, 0x7, RZ, 0xc0, !PT ;  /* 0x00000007071a7812 */ /* 0x000fc800078ec0ff */
[----:B------:R-:W-:-:S07]  /*2210*/  ISETP.NE.AND P2, PT, R26, RZ, PT ;  /* 0x000000ff1a00720c */ /* 0x000fce0003f45270 */
[----:B------:R-:W-:Y:S06]  /*2220*/  @P0 BRA `(.L_x_112) ;  /* 0x0000000000f80947 */ /* 0x000fec0003800000 */
[----:B------:R-:W-:Y:S01]  /*2230*/  LOP3.LUT R2, R7, 0xfffffff8, RZ, 0xc0, !PT ;  /* 0xfffffff807027812 */ /* 0x000fe200078ec0ff */
[----:B------:R-:W-:-:S06]  /*2240*/  UMOV UR6, URZ ;  /* 0x000000ff00067c82 */ /* 0x000fcc0008000000 */
.L_x_113:
[----:B------:R-:W0:Y:S08]  /*2250*/  LDC.64 R8, c[0x0][0x3a0] ;  /* 0x0000e800ff087b82 */ /* 0x000e300000000a00 */
[----:B------:R-:W1:Y:S08]  /*2260*/  LDC.64 R18, c[0x0][0x380] ;  /* 0x0000e000ff127b82 */ /* 0x000e700000000a00 */
[----:B------:R-:W2:Y:S01]  /*2270*/  LDC.64 R12, c[0x0][0x388] ;  /* 0x0000e200ff0c7b82 */ /* 0x000ea20000000a00 */
[----:B0-----:R-:W-:-:S02]  /*2280*/  IMAD R11, R6, R8, R3 ;  /* 0x00000008060b7224 */ /* 0x001fc400078e0203 */
[----:B------:R-:W-:Y:S02]  /*2290*/  IMAD R15, R6, R9, R0 ;  /* 0x00000009060f7224 */ /* 0x000fe400078e0200 */
[----:B-1----:R-:W-:-:S05]  /*22a0*/  IMAD.WIDE R18, R11, 0x8, R18 ;  /* 0x000000080b127825 */ /* 0x002fca00078e0212 */
[----:B------:R-:W3:Y:S01]  /*22b0*/  LDG.E.64.CONSTANT R10, desc[UR12][R18.64] ;  /* 0x0000000c120a7981 */ /* 0x000ee2000c1e9b00 */
[----:B--2---:R-:W-:-:S05]  /*22c0*/  IMAD.WIDE R12, R15, 0x8, R12 ;  /* 0x000000080f0c7825 */ /* 0x004fca00078e020c */
[----:B------:R-:W3:Y:S01]  /*22d0*/  LDG.E.64.CONSTANT R16, desc[UR12][R12.64] ;  /* 0x0000000c0c107981 */ /* 0x000ee2000c1e9b00 */
[----:B------:R-:W-:-:S04]  /*22e0*/  IMAD.WIDE R24, R8, 0x8, R18 ;  /* 0x0000000808187825 */ /* 0x000fc800078e0212 */
[----:B------:R-:W-:Y:S01]  /*22f0*/  IMAD.WIDE R28, R9, 0x8, R12 ;  /* 0x00000008091c7825 */ /* 0x000fe200078e020c */
[----:B------:R0:W2:Y:S04]  /*2300*/  LDG.E.64.CONSTANT R20, desc[UR12][R24.64] ;  /* 0x0000000c18147981 */ /* 0x0000a8000c1e9b00 */
[----:B------:R1:W2:Y:S01]  /*2310*/  LDG.E.64.CONSTANT R12, desc[UR12][R28.64] ;  /* 0x0000000c1c0c7981 */ /* 0x0002a2000c1e9b00 */
[----:B0-----:R-:W-:-:S04]  /*2320*/  IMAD.WIDE R24, R8, 0x8, R24 ;  /* 0x0000000808187825 */ /* 0x001fc800078e0218 */
[----:B-1----:R-:W-:Y:S01]  /*2330*/  IMAD.WIDE R28, R9, 0x8, R28 ;  /* 0x00000008091c7825 */ /* 0x002fe200078e021c */
[----:B------:R-:W4:Y:S01]  /*2340*/  LDG.E.64.CONSTANT R14, desc[UR12][R24.64] ;  /* 0x0000000c180e7981 */ /* 0x000f22000c1e9b00 */
[----:B---3--:R-:W-:-:S03]  /*2350*/  DFMA R22, R10, R16, R22 ;  /* 0x000000100a16722b */ /* 0x008fc60000000016 */
[----:B------:R-:W4:Y:S01]  /*2360*/  LDG.E.64.CONSTANT R10, desc[UR12][R28.64] ;  /* 0x0000000c1c0a7981 */ /* 0x000f22000c1e9b00 */
[----:B------:R-:W-:Y:S01]  /*2370*/  DADD R16, R16, R4 ;  /* 0x0000000010107229 */ /* 0x000fe20000000004 */
[----:B------:R-:W-:-:S03]  /*2380*/  IMAD.WIDE R18, R8, 0x8, R24 ;  /* 0x0000000808127825 */ /* 0x000fc600078e0218 */
[----:B--2---:R-:W-:Y:S01]  /*2390*/  DFMA R20, R20, R12, R22 ;  /* 0x0000000c1414722b */ /* 0x004fe20000000016 */
[----:B------:R-:W-:-:S03]  /*23a0*/  IMAD.WIDE R22, R9, 0x8, R28 ;  /* 0x0000000809167825 */ /* 0x000fc600078e021c */
[----:B------:R-:W-:Y:S02]  /*23b0*/  DADD R12, R16, R12 ;  /* 0x00000000100c7229 */ /* 0x000fe4000000000c */
[----:B------:R0:W2:Y:S04]  /*23c0*/  LDG.E.64.CONSTANT R16, desc[UR12][R18.64] ;  /* 0x0000000c12107981 */ /* 0x0000a8000c1e9b00 */
[----:B------:R1:W2:Y:S01]  /*23d0*/  LDG.E.64.CONSTANT R24, desc[UR12][R22.64] ;  /* 0x0000000c16187981 */ /* 0x0002a2000c1e9b00 */
[----:B0-----:R-:W-:-:S04]  /*23e0*/  IMAD.WIDE R18, R8, 0x8, R18 ;  /* 0x0000000808127825 */ /* 0x001fc800078e0212 */
[C---:B-1----:R-:W-:Y:S01]  /*23f0*/  IMAD.WIDE R22, R9.reuse, 0x8, R22 ;  /* 0x0000000809167825 */ /* 0x042fe200078e0216 */
[----:B----4-:R-:W-:Y:S02]  /*2400*/  DFMA R14, R14, R10, R20 ;  /* 0x0000000a0e0e722b */ /* 0x010fe40000000014 */
[----:B------:R-:W-:Y:S02]  /*2410*/  DADD R10, R12, R10 ;  /* 0x000000000c0a7229 */ /* 0x000fe4000000000a */
[----:B------:R0:W3:Y:S04]  /*2420*/  LDG.E.64.CONSTANT R20, desc[UR12][R22.64] ;  /* 0x0000000c16147981 */ /* 0x0000e8000c1e9b00 */
[----:B------:R-:W3:Y:S01]  /*2430*/  LDG.E.64.CONSTANT R12, desc[UR12][R18.64] ;  /* 0x0000000c120c7981 */ /* 0x000ee2000c1e9b00 */
[----:B------:R-:W-:Y:S01]  /*2440*/  IMAD.WIDE R28, R9, 0x8, R22 ;  /* 0x00000008091c7825 */ /* 0x000fe200078e0216 */
[----:B--2---:R-:W-:-:S02]  /*2450*/  DFMA R16, R16, R24, R14 ;  /* 0x000000181010722b */ /* 0x004fc4000000000e */
[----:B------:R-:W-:Y:S01]  /*2460*/  DADD R24, R10, R24 ;  /* 0x000000000a187229 */ /* 0x000fe20000000018 */
[C---:B------:R-:W-:Y:S01]  /*2470*/  IMAD.WIDE R14, R9.reuse, 0x8, R28 ;  /* 0x00000008090e7825 */ /* 0x040fe200078e021c */
[----:B------:R1:W2:Y:S03]  /*2480*/  LDG.E.64.CONSTANT R10, desc[UR12][R28.64] ;  /* 0x0000000c1c0a7981 */ /* 0x0002a6000c1e9b00 */
[----:B0-----:R-:W-:Y:S02]  /*2490*/  IMAD.WIDE R22, R9, 0x8, R14 ;  /* 0x0000000809167825 */ /* 0x001fe400078e020e */
[----:B------:R-:W4:Y:S02]  /*24a0*/  LDG.E.64.CONSTANT R14, desc[UR12][R14.64] ;  /* 0x0000000c0e0e7981 */ /* 0x000f24000c1e9b00 */
[C---:B-1----:R-:W-:Y:S02]  /*24b0*/  IMAD.WIDE R28, R8.reuse, 0x8, R18 ;  /* 0x00000008081c7825 */ /* 0x042fe400078e0212 */
[----:B------:R-:W5:Y:S02]  /*24c0*/  LDG.E.64.CONSTANT R22, desc[UR12][R22.64] ;  /* 0x0000000c16167981 */ /* 0x000f64000c1e9b00 */
[----:B------:R-:W-:-:S04]  /*24d0*/  IMAD.WIDE R18, R8, 0x8, R28 ;  /* 0x0000000808127825 */ /* 0x000fc800078e021c */
[----:B------:R-:W-:-:S06]  /*24e0*/  IMAD.WIDE R8, R8, 0x8, R18 ;  /* 0x0000000808087825 */ /* 0x000fcc00078e0212 */
[----:B------:R-:W5:Y:S01]  /*24f0*/  LDG.E.64.CONSTANT R8, desc[UR12][R8.64] ;  /* 0x0000000c08087981 */ /* 0x000f62000c1e9b00 */
[----:B---3--:R-:W-:-:S03]  /*2500*/  DFMA R12, R12, R20, R16 ;  /* 0x000000140c0c722b */ /* 0x008fc60000000010 */
[----:B------:R-:W3:Y:S01]  /*2510*/  LDG.E.64.CONSTANT R16, desc[UR12][R28.64] ;  /* 0x0000000c1c107981 */ /* 0x000ee2000c1e9b00 */
[----:B------:R-:W-:-:S03]  /*2520*/  DADD R20, R24, R20 ;  /* 0x0000000018147229 */ /* 0x000fc60000000014 */
[----:B------:R-:W3:Y:S01]  /*2530*/  LDG.E.64.CONSTANT R24, desc[UR12][R18.64] ;  /* 0x0000000c12187981 */ /* 0x000ee2000c1e9b00 */
[----:B------:R-:W-:-:S04]  /*2540*/  UIADD3 UR6, UPT, UPT, UR6, 0x8, URZ ;  /* 0x0000000806067890 */ /* 0x000fc8000fffe0ff */
[----:B--2---:R-:W-:Y:S02]  /*2550*/  DADD R20, R20, R10 ;  /* 0x0000000014147229 */ /* 0x004fe4000000000a */
[----:B------:R-:W-:-:S06]  /*2560*/  ISETP.NE.AND P1, PT, R2, UR6, PT ;  /* 0x0000000602007c0c */ /* 0x000fcc000bf25270 */
[----:B----4-:R-:W-:Y:S01]  /*2570*/  DADD R20, R20, R14 ;  /* 0x0000000014147229 */ /* 0x010fe2000000000e */
[----:B------:R-:W-:-:S07]  /*2580*/  ISETP.NE.AND P0, PT, R3, RZ, PT ;  /* 0x000000ff0300720c */ /* 0x000fce0003f05270 */
[----:B-----5:R-:W-:Y:S01]  /*2590*/  DADD R20, R20, R22 ;  /* 0x0000000014147229 */ /* 0x020fe20000000016 */
[----:B------:R-:W-:-:S09]  /*25a0*/  IADD3 R6, PT, PT, R6, 0x8, RZ ;  /* 0x0000000806067810 */ /* 0x000fd20007ffe0ff */
[----:B------:R-:W-:Y:S02]  /*25b0*/  FSEL R4, R20, R4, !P0 ;  /* 0x0000000414047208 */ /* 0x000fe40004000000 */
[----:B------:R-:W-:Y:S01]  /*25c0*/  FSEL R5, R21, R5, !P0 ;  /* 0x0000000515057208 */ /* 0x000fe20004000000 */
[----:B---3--:R-:W-:-:S08]  /*25d0*/  DFMA R12, R16, R10, R12 ;  /* 0x0000000a100c722b */ /* 0x008fd0000000000c */
[----:B------:R-:W-:-:S08]  /*25e0*/  DFMA R12, R24, R14, R12 ;  /* 0x0000000e180c722b */ /* 0x000fd0000000000c */
[----:B------:R-:W-:Y:S01]  /*25f0*/  DFMA R22, R8, R22, R12 ;  /* 0x000000160816722b */ /* 0x000fe2000000000c */
[----:B------:R-:W-:Y:S10]  /*2600*/  @P1 BRA `(.L_x_113) ;  /* 0xfffffffc00101947 */ /* 0x000ff4000383ffff */
.L_x_112:
[----:B------:R-:W-:Y:S05]  /*2610*/  @!P2 BRA `(.L_x_111) ;  /* 0x000000040038a947 */ /* 0x000fea0003800000 */
[----:B------:R-:W-:Y:S02]  /*2620*/  ISETP.GE.U32.AND P0, PT, R26, 0x4, PT ;  /* 0x000000041a00780c */ /* 0x000fe40003f06070 */
[----:B------:R-:W-:-:S04]  /*2630*/  LOP3.LUT R2, R7, 0x3, RZ, 0xc0, !PT ;  /* 0x0000000307027812 */ /* 0x000fc800078ec0ff */
[----:B------:R-:W-:-:S07]  /*2640*/  ISETP.NE.AND P1, PT, R2, RZ, PT ;  /* 0x000000ff0200720c */ /* 0x000fce0003f25270 */
[----:B------:R-:W-:Y:S06]  /*2650*/  @!P0 BRA `(.L_x_114) ;  /* 0x0000000000848947 */ /* 0x000fec0003800000 */
[----:B------:R-:W0:Y:S08]  /*2660*/  LDC.64 R24, c[0x0][0x3a0] ;  /* 0x0000e800ff187b82 */ /* 0x000e300000000a00 */
[----:B------:R-:W1:Y:S08]  /*2670*/  LDC.64 R28, c[0x0][0x380] ;  /* 0x0000e000ff1c7b82 */ /* 0x000e700000000a00 */
[----:B------:R-:W2:Y:S01]  /*2680*/  LDC.64 R10, c[0x0][0x388] ;  /* 0x0000e200ff0a7b82 */ /* 0x000ea20000000a00 */
[----:B0-----:R-:W-:-:S02]  /*2690*/  IMAD R9, R6, R24, R3 ;  /* 0x0000001806097224 */ /* 0x001fc400078e0203 */
[----:B------:R-:W-:Y:S02]  /*26a0*/  IMAD R13, R6, R25, R0 ;  /* 0x00000019060d7224 */ /* 0x000fe400078e0200 */
[----:B-1----:R-:W-:-:S05]  /*26b0*/  IMAD.WIDE R28, R9, 0x8, R28 ;  /* 0x00000008091c7825 */ /* 0x002fca00078e021c */
[----:B------:R0:W3:Y:S01]  /*26c0*/  LDG.E.64.CONSTANT R18, desc[UR12][R28.64] ;  /* 0x0000000c1c127981 */ /* 0x0000e2000c1e9b00 */
[----:B--2---:R-:W-:-:S05]  /*26d0*/  IMAD.WIDE R10, R13, 0x8, R10 ;  /* 0x000000080d0a7825 */ /* 0x004fca00078e020a */
[----:B------:R-:W3:Y:S01]  /*26e0*/  LDG.E.64.CONSTANT R8, desc[UR12][R10.64] ;  /* 0x0000000c0a087981 */ /* 0x000ee2000c1e9b00 */
[----:B------:R-:W-:-:S05]  /*26f0*/  IMAD.WIDE R26, R25, 0x8, R10 ;  /* 0x00000008191a7825 */ /* 0x000fca00078e020a */
[----:B------:R1:W2:Y:S01]  /*2700*/  LDG.E.64.CONSTANT R16, desc[UR12][R26.64] ;  /* 0x0000000c1a107981 */ /* 0x0002a2000c1e9b00 */
[----:B0-----:R-:W-:-:S05]  /*2710*/  IMAD.WIDE R28, R24, 0x8, R28 ;  /* 0x00000008181c7825 */ /* 0x001fca00078e021c */
[----:B------:R-:W4:Y:S01]  /*2720*/  LDG.E.64.CONSTANT R14, desc[UR12][R28.64] ;  /* 0x0000000c1c0e7981 */ /* 0x000f22000c1e9b00 */
[----:B-1----:R-:W-:-:S04]  /*2730*/  IMAD.WIDE R26, R25, 0x8, R26 ;  /* 0x00000008191a7825 */ /* 0x002fc800078e021a */
[----:B------:R-:W-:Y:S01]  /*2740*/  IMAD.WIDE R20, R24, 0x8, R28 ;  /* 0x0000000818147825 */ /* 0x000fe200078e021c */
[----:B------:R-:W5:Y:S03]  /*2750*/  LDG.E.64.CONSTANT R12, desc[UR12][R26.64] ;  /* 0x0000000c1a0c7981 */ /* 0x000f66000c1e9b00 */
[----:B------:R-:W-:-:S04]  /*2760*/  IMAD.WIDE R10, R25, 0x8, R26 ;  /* 0x00000008190a7825 */ /* 0x000fc800078e021a */
[----:B------:R-:W-:Y:S02]  /*2770*/  IMAD.WIDE R24, R24, 0x8, R20 ;  /* 0x0000000818187825 */ /* 0x000fe400078e0214 */
[----:B------:R-:W5:Y:S04]  /*2780*/  LDG.E.64.CONSTANT R20, desc[UR12][R20.64] ;  /* 0x0000000c14147981 */ /* 0x000f68000c1e9b00 */
[----:B------:R-:W5:Y:S04]  /*2790*/  LDG.E.64.CONSTANT R10, desc[UR12][R10.64] ;  /* 0x0000000c0a0a7981 */ /* 0x000f68000c1e9b00 */
[----:B------:R-:W5:Y:S01]  /*27a0*/  LDG.E.64.CONSTANT R24, desc[UR12][R24.64] ;  /* 0x0000000c18187981 */ /* 0x000f62000c1e9b00 */
[----:B------:R-:W-:-:S02]  /*27b0*/  ISETP.NE.AND P0, PT, R3, RZ, PT ;  /* 0x000000ff0300720c */ /* 0x000fc40003f05270 */
[----:B------:R-:W-:Y:S01]  /*27c0*/  IADD3 R6, PT, PT, R6, 0x4, RZ ;  /* 0x0000000406067810 */ /* 0x000fe20007ffe0ff */
[----:B---3--:R-:W-:Y:S02]  /*27d0*/  DFMA R18, R18, R8, R22 ;  /* 0x000000081212722b */ /* 0x008fe40000000016 */
[----:B------:R-:W-:-:S08]  /*27e0*/  DADD R8, R4, R8 ;  /* 0x0000000004087229 */ /* 0x000fd00000000008 */
[----:B--2---:R-:W-:Y:S02]  /*27f0*/  DADD R8, R8, R16 ;  /* 0x0000000008087229 */ /* 0x004fe40000000010 */
[----:B----4-:R-:W-:-:S06]  /*2800*/  DFMA R14, R14, R16, R18 ;  /* 0x000000100e0e722b */ /* 0x010fcc0000000012 */
[----:B-----5:R-:W-:Y:S02]  /*2810*/  DADD R8, R8, R12 ;  /* 0x0000000008087229 */ /* 0x020fe4000000000c */
[----:B------:R-:W-:-:S06]  /*2820*/  DFMA R14, R20, R12, R14 ;  /* 0x0000000c140e722b */ /* 0x000fcc000000000e */
[----:B------:R-:W-:Y:S02]  /*2830*/  DADD R8, R8, R10 ;  /* 0x0000000008087229 */ /* 0x000fe4000000000a */
[----:B------:R-:W-:-:S08]  /*2840*/  DFMA R22, R24, R10, R14 ;  /* 0x0000000a1816722b */ /* 0x000fd0000000000e */
[----:B------:R-:W-:Y:S02]  /*2850*/  FSEL R4, R8, R4, !P0 ;  /* 0x0000000408047208 */ /* 0x000fe40004000000 */
[----:B------:R-:W-:-:S07]  /*2860*/  FSEL R5, R9, R5, !P0 ;  /* 0x0000000509057208 */ /* 0x000fce0004000000 */
.L_x_114:
[----:B------:R-:W-:Y:S05]  /*2870*/  @!P1 BRA `(.L_x_111) ;  /* 0x0000000000a09947 */ /* 0x000fea0003800000 */
[----:B------:R-:W-:Y:S02]  /*2880*/  ISETP.NE.AND P0, PT, R2, 0x1, PT ;  /* 0x000000010200780c */ /* 0x000fe40003f05270 */
[----:B------:R-:W-:-:S04]  /*2890*/  LOP3.LUT R7, R7, 0x1, RZ, 0xc0, !PT ;  /* 0x0000000107077812 */ /* 0x000fc800078ec0ff */
[----:B------:R-:W-:-:S07]  /*28a0*/  ISETP.NE.U32.AND P1, PT, R7, 0x1, PT ;  /* 0x000000010700780c */ /* 0x000fce0003f25070 */
[----:B------:R-:W-:Y:S06]  /*28b0*/  @!P0 BRA `(.L_x_115) ;  /* 0x0000000000548947 */ /* 0x000fec0003800000 */
[----:B------:R-:W0:Y:S08]  /*28c0*/  LDC.64 R12, c[0x0][0x3a0] ;  /* 0x0000e800ff0c7b82 */ /* 0x000e300000000a00 */
[----:B------:R-:W1:Y:S08]  /*28d0*/  LDC.64 R8, c[0x0][0x388] ;  /* 0x0000e200ff087b82 */ /* 0x000e700000000a00 */
[----:B------:R-:W2:Y:S01]  /*28e0*/  LDC.64 R10, c[0x0][0x380] ;  /* 0x0000e000ff0a7b82 */ /* 0x000ea20000000a00 */
[----:B0-----:R-:W-:-:S02]  /*28f0*/  IMAD R19, R6, R13, R0 ;  /* 0x0000000d06137224 */ /* 0x001fc400078e0200 */
[----:B------:R-:W-:Y:S02]  /*2900*/  IMAD R15, R6, R12, R3 ;  /* 0x0000000c060f7224 */ /* 0x000fe400078e0203 */
[----:B-1----:R-:W-:-:S05]  /*2910*/  IMAD.WIDE R18, R19, 0x8, R8 ;  /* 0x0000000813127825 */ /* 0x002fca00078e0208 */
[----:B------:R-:W3:Y:S01]  /*2920*/  LDG.E.64.CONSTANT R8, desc[UR12][R18.64] ;  /* 0x0000000c12087981 */ /* 0x000ee2000c1e9b00 */
[----:B--2---:R-:W-:-:S04]  /*2930*/  IMAD.WIDE R14, R15, 0x8, R10 ;  /* 0x000000080f0e7825 */ /* 0x004fc800078e020a */
[----:B------:R-:W-:Y:S01]  /*2940*/  IMAD.WIDE R10, R13, 0x8, R18 ;  /* 0x000000080d0a7825 */ /* 0x000fe200078e0212 */
[----:B------:R-:W2:Y:S03]  /*2950*/  LDG.E.64.CONSTANT R16, desc[UR12][R14.64] ;  /* 0x0000000c0e107981 */ /* 0x000ea6000c1e9b00 */
[----:B------:R-:W-:Y:S02]  /*2960*/  IMAD.WIDE R20, R12, 0x8, R14 ;  /* 0x000000080c147825 */ /* 0x000fe400078e020e */
[----:B------:R-:W4:Y:S04]  /*2970*/  LDG.E.64.CONSTANT R10, desc[UR12][R10.64] ;  /* 0x0000000c0a0a7981 */ /* 0x000f28000c1e9b00 */
[----:B------:R-:W5:Y:S01]  /*2980*/  LDG.E.64.CONSTANT R20, desc[UR12][R20.64] ;  /* 0x0000000c14147981 */ /* 0x000f62000c1e9b00 */
[----:B------:R-:W-:-:S02]  /*2990*/  ISETP.NE.AND P0, PT, R3, RZ, PT ;  /* 0x000000ff0300720c */ /* 0x000fc40003f05270 */
[----:B------:R-:W-:Y:S01]  /*29a0*/  IADD3 R6, PT, PT, R6, 0x2, RZ ;  /* 0x0000000206067810 */ /* 0x000fe20007ffe0ff */
[----:B---3--:R-:W-:Y:S02]  /*29b0*/  DADD R12, R4, R8 ;  /* 0x00000000040c7229 */ /* 0x008fe40000000008 */
[----:B--2---:R-:W-:-:S06]  /*29c0*/  DFMA R16, R16, R8, R22 ;  /* 0x000000081010722b */ /* 0x004fcc0000000016 */
[----:B----4-:R-:W-:Y:S02]  /*29d0*/  DADD R12, R12, R10 ;  /* 0x000000000c0c7229 */ /* 0x010fe4000000000a */
[----:B-----5:R-:W-:-:S08]  /*29e0*/  DFMA R22, R20, R10, R16 ;  /* 0x0000000a1416722b */ /* 0x020fd00000000010 */
[----:B------:R-:W-:Y:S02]  /*29f0*/  FSEL R4, R12, R4, !P0 ;  /* 0x000000040c047208 */ /* 0x000fe40004000000 */
[----:B------:R-:W-:-:S07]  /*2a00*/  FSEL R5, R13, R5, !P0 ;  /* 0x000000050d057208 */ /* 0x000fce0004000000 */
.L_x_115:
[----:B------:R-:W-:Y:S05]  /*2a10*/  @P1 BRA `(.L_x_111) ;  /* 0x0000000000381947 */ /* 0x000fea0003800000 */
[----:B------:R-:W0:Y:S01]  /*2a20*/  LDC.64 R8, c[0x0][0x388] ;  /* 0x0000e200ff087b82 */ /* 0x000e220000000a00 */
[----:B------:R-:W1:Y:S07]  /*2a30*/  LDCU.64 UR6, c[0x0][0x3a0] ;  /* 0x00007400ff0677ac */ /* 0x000e6e0008000a00 */
[----:B------:R-:W2:Y:S01]  /*2a40*/  LDC.64 R10, c[0x0][0x380] ;  /* 0x0000e000ff0a7b82 */ /* 0x000ea20000000a00 */
[----:B-1----:R-:W-:-:S04]  /*2a50*/  IMAD R7, R6, UR7, R0 ;  /* 0x0000000706077c24 */ /* 0x002fc8000f8e0200 */
[----:B0-----:R-:W-:-:S04]  /*2a60*/  IMAD.WIDE R8, R7, 0x8, R8 ;  /* 0x0000000807087825 */ /* 0x001fc800078e0208 */
[----:B------:R-:W-:Y:S02]  /*2a70*/  IMAD R7, R6, UR6, R3 ;  /* 0x0000000606077c24 */ /* 0x000fe4000f8e0203 */
[----:B------:R-:W3:Y:S02]  /*2a80*/  LDG.E.64.CONSTANT R8, desc[UR12][R8.64] ;  /* 0x0000000c08087981 */ /* 0x000ee4000c1e9b00 */
[----:B--2---:R-:W-:-:S06]  /*2a90*/  IMAD.WIDE R6, R7, 0x8, R10 ;  /* 0x0000000807067825 */ /* 0x004fcc00078e020a */
[----:B------:R-:W2:Y:S01]  /*2aa0*/  LDG.E.64.CONSTANT R6, desc[UR12][R6.64] ;  /* 0x0000000c06067981 */ /* 0x000ea2000c1e9b00 */
[----:B------:R-:W-:Y:S01]  /*2ab0*/  ISETP.NE.AND P0, PT, R3, RZ, PT ;  /* 0x000000ff0300720c */ /* 0x000fe20003f05270 */
[----:B---3--:R-:W-:Y:S02]  /*2ac0*/  DADD R10, R4, R8 ;  /* 0x00000000040a7229 */ /* 0x008fe40000000008 */
[----:B--2---:R-:W-:-:S08]  /*2ad0*/  DFMA R22, R6, R8, R22 ;  /* 0x000000080616722b */ /* 0x004fd00000000016 */
[----:B------:R-:W-:Y:S02]  /*2ae0*/  FSEL R4, R10, R4, !P0 ;  /* 0x000000040a047208 */ /* 0x000fe40004000000 */
[----:B------:R-:W-:-:S07]  /*2af0*/  FSEL R5, R11, R5, !P0 ;  /* 0x000000050b057208 */ /* 0x000fce0004000000 */
.L_x_111:
[----:B------:R-:W-:Y:S02]  /*2b00*/  UIADD3 UR6, UPT, UPT, UR9, 0x20, URZ ;  /* 0x0000002009067890 */ /* 0x000fe4000fffe0ff */
[----:B------:R-:W-:Y:S01]  /*2b10*/  UIADD3 UR4, UPT, UPT, UR4, 0x1, URZ ;  /* 0x0000000104047890 */ /* 0x000fe2000fffe0ff */
[----:B------:R-:W-:Y:S11]  /*2b20*/  BRA.U !UP0, `(.L_x_116) ;  /* 0xffffffd508e87547 */ /* 0x000ff6000b83ffff */
.L_x_106:
[----:B------:R-:W0:Y:S01]  /*2b30*/  LDCU UR4, c[0x0][0x3a8] ;  /* 0x00007500ff0477ac */ /* 0x000e220008000800 */
[----:B------:R-:W-:Y:S01]  /*2b40*/  MOV R6, 0x1 ;  /* 0x0000000100067802 */ /* 0x000fe20000000f00 */
[----:B------:R-:W-:Y:S01]  /*2b50*/  BSSY.RECONVERGENT B0, `(.L_x_117) ;  /* 0x0000018000007945 */ /* 0x000fe20003800200 */
[----:B0-----:R-:W0:Y:S01]  /*2b60*/  I2F.F64 R8, UR4 ;  /* 0x0000000400087d12 */ /* 0x001e220008201c00 */
[----:B------:R-:W1:Y:S07]  /*2b70*/  LDCU.64 UR4, c[0x0][0x3b0] ;  /* 0x00007600ff0477ac */ /* 0x000e6e0008000a00 */
[----:B0-----:R-:W0:Y:S01]  /*2b80*/  MUFU.RCP64H R7, R9 ;  /* 0x0000000900077308 */ /* 0x001e220000001800 */
[----:B-1----:R-:W-:-:S10]  /*2b90*/  DMUL R22, R22, UR4 ;  /* 0x0000000416167c28 */ /* 0x002fd40008000000 */
        /* <DEDUP_REMOVED lines=12> */
[----:B------:R-:W-:Y:S02]  /*2c60*/  MOV R12, R22 ;  /* 0x00000016000c7202 */ /* 0x000fe40000000f00 */
[----:B------:R-:W-:Y:S02]  /*2c70*/  MOV R13, R23 ;  /* 0x00000017000d7202 */ /* 0x000fe40000000f00 */
[----:B------:R-:W-:Y:S02]  /*2c80*/  MOV R10, R8 ;  /* 0x00000008000a7202 */ /* 0x000fe40000000f00 */
[----:B------:R-:W-:Y:S02]  /*2c90*/  MOV R11, R9 ;  /* 0x00000009000b7202 */ /* 0x000fe40000000f00 */
[----:B------:R-:W-:-:S07]  /*2ca0*/  MOV R18, 0x2cc0 ;  /* 0x00002cc000127802 */ /* 0x000fce0000000f00 */
[----:B------:R-:W-:Y:S05]  /*2cb0*/  CALL.REL.NOINC `($__internal_2_$__cuda_sm20_div_rn_f64_full) ;  /* 0x0000000000ac7944 */ /* 0x000fea0003c00000 */
[----:B------:R-:W-:-:S07]  /*2cc0*/  MOV R6, R2 ;  /* 0x0000000200067202 */ /* 0x000fce0000000f00 */
.L_x_118:
[----:B------:R-:W-:Y:S05]  /*2cd0*/  BSYNC.RECONVERGENT B0 ;  /* 0x0000000000007941 */ /* 0x000fea0003800200 */
.L_x_117:
        /* <DEDUP_REMOVED lines=10> */
[----:B------:R-:W1:Y:S01]  /*2d80*/  MUFU.RCP64H R3, R9 ;  /* 0x0000000900037308 */ /* 0x000e620000001800 */
[----:B------:R-:W-:Y:S01]  /*2d90*/  MOV R2, 0x1 ;  /* 0x0000000100027802 */ /* 0x000fe20000000f00 */
[----:B------:R-:W2:Y:S01]  /*2da0*/  LDCU.64 UR4, c[0x0][0x3b0] ;  /* 0x00007600ff0477ac */ /* 0x000ea20008000a00 */
[----:B------:R-:W-:Y:S04]  /*2db0*/  BSSY.RECONVERGENT B0, `(.L_x_119) ;  /* 0x0000015000007945 */ /* 0x000fe80003800200 */
[----:B-1----:R-:W-:-:S08]  /*2dc0*/  DFMA R6, -R8, R2, 1 ;  /* 0x3ff000000806742b */ /* 0x002fd00000000102 */
[----:B------:R-:W-:-:S08]  /*2dd0*/  DFMA R6, R6, R6, R6 ;  /* 0x000000060606722b */ /* 0x000fd00000000006 */
[----:B------:R-:W-:Y:S02]  /*2de0*/  DFMA R2, R2, R6, R2 ;  /* 0x000000060202722b */ /* 0x000fe40000000002 */
[----:B--2---:R-:W-:-:S06]  /*2df0*/  DMUL R6, R4, UR4 ;  /* 0x0000000404067c28 */ /* 0x004fcc0008000000 */
[----:B0-----:R-:W-:-:S04]  /*2e00*/  DFMA R10, -R8, R2, 1 ;  /* 0x3ff00000080a742b */ /* 0x001fc80000000102 */
[----:B------:R-:W-:-:S04]  /*2e10*/  FSETP.GEU.AND P1, PT, |R7|, 6.5827683646048100446e-37, PT ;  /* 0x036000000700780b */ /* 0x000fc80003f2e200 */
        /* <DEDUP_REMOVED lines=14> */
.L_x_120:
[----:B------:R-:W-:Y:S05]  /*2f00*/  BSYNC.RECONVERGENT B0 ;  /* 0x0000000000007941 */ /* 0x000fea0003800200 */
.L_x_119:
[----:B------:R-:W0:Y:S02]  /*2f10*/  LDC.64 R4, c[0x0][0x398] ;  /* 0x0000e600ff047b82 */ /* 0x000e240000000a00 */
[----:B0-----:R-:W-:-:S05]  /*2f20*/  IMAD.WIDE R4, R0, 0x8, R4 ;  /* 0x0000000800047825 */ /* 0x001fca00078e0204 */
[----:B------:R-:W2:Y:S02]  /*2f30*/  LDG.E.64 R6, desc[UR12][R4.64] ;  /* 0x0000000c04067981 */ /* 0x000ea4000c1e1b00 */
[----:B--2---:R-:W-:-:S07]  /*2f40*/  DADD R6, R6, -R2 ;  /* 0x0000000006067229 */ /* 0x004fce0000000802 */
[----:B------:R-:W-:Y:S01]  /*2f50*/  STG.E.64 desc[UR12][R4.64], R6 ;  /* 0x0000000604007986 */ /* 0x000fe2000c101b0c */
[----:B------:R-:W-:Y:S05]  /*2f60*/  EXIT ;  /* 0x000000000000794d */ /* 0x000fea0003800000 */
        .weak           $__internal_2_$__cuda_sm20_div_rn_f64_full
        .type           $__internal_2_$__cuda_sm20_div_rn_f64_full,@function
        .size           $__internal_2_$__cuda_sm20_div_rn_f64_full,(.L_x_144 - $__internal_2_$__cuda_sm20_div_rn_f64_full)
$__internal_2_$__cuda_sm20_div_rn_f64_full:
[C---:B------:R-:W-:Y:S01]  /*2f70*/  FSETP.GEU.AND P0, PT, |R11|.reuse, 1.469367938527859385e-39, PT ;  /* 0x001000000b00780b */ /* 0x040fe20003f0e200 */
[----:B------:R-:W-:Y:S01]  /*2f80*/  BSSY.RECONVERGENT B1, `(.L_x_121) ;  /* 0x0000057000017945 */ /* 0x000fe20003800200 */
[----:B------:R-:W-:Y:S02]  /*2f90*/  LOP3.LUT R6, R11, 0x800fffff, RZ, 0xc0, !PT ;  /* 0x800fffff0b067812 */ /* 0x000fe400078ec0ff */
[----:B------:R-:W-:Y:S02]  /*2fa0*/  FSETP.GEU.AND P2, PT, |R13|, 1.469367938527859385e-39, PT ;  /* 0x001000000d00780b */ /* 0x000fe40003f4e200 */
[----:B------:R-:W-:Y:S02]  /*2fb0*/  LOP3.LUT R7, R6, 0x3ff00000, RZ, 0xfc, !PT ;  /* 0x3ff0000006077812 */ /* 0x000fe400078efcff */
[----:B------:R-:W-:Y:S02]  /*2fc0*/  MOV R6, R10 ;  /* 0x0000000a00067202 */ /* 0x000fe40000000f00 */
[----:B------:R-:W-:-:S02]  /*2fd0*/  MOV R20, 0x1 ;  /* 0x0000000100147802 */ /* 0x000fc40000000f00 */
[----:B------:R-:W-:Y:S01]  /*2fe0*/  LOP3.LUT R16, R13, 0x7ff00000, RZ, 0xc0, !PT ;  /* 0x7ff000000d107812 */ /* 0x000fe200078ec0ff */
[----:B------:R-:W-:Y:S01]  /*2ff0*/  @!P0 DMUL R6, R10, 8.98846567431157953865e+307 ;  /* 0x7fe000000a068828 */ /* 0x000fe20000000000 */
[C---:B------:R-:W-:Y:S02]  /*3000*/  LOP3.LUT R17, R11.reuse, 0x7ff00000, RZ, 0xc0, !PT ;  /* 0x7ff000000b117812 */ /* 0x040fe400078ec0ff */
[----:B------:R-:W-:Y:S02]  /*3010*/  MOV R2, 0x1ca00000 ;  /* 0x1ca0000000027802 */ /* 0x000fe40000000f00 */
[----:B------:R-:W-:Y:S01]  /*3020*/  @!P2 LOP3.LUT R19, R11, 0x7ff00000, RZ, 0xc0, !PT ;  /* 0x7ff000000b13a812 */ /* 0x000fe200078ec0ff */
[----:B------:R-:W0:Y:S01]  /*3030*/  MUFU.RCP64H R21, R7 ;  /* 0x0000000700157308 */ /* 0x000e220000001800 */
[C---:B------:R-:W-:Y:S02]  /*3040*/  ISETP.GE.U32.AND P1, PT, R16.reuse, R17, PT ;  /* 0x000000111000720c */ /* 0x040fe40003f26070 */
[----:B------:R-:W-:-:S02]  /*3050*/  @!P2 ISETP.GE.U32.AND P3, PT, R16, R19, PT ;  /* 0x000000131000a20c */ /* 0x000fc40003f66070 */
[----:B------:R-:W-:Y:S02]  /*3060*/  @!P2 MOV R24, RZ ;  /* 0x000000ff0018a202 */ /* 0x000fe40000000f00 */
[----:B------:R-:W-:Y:S02]  /*3070*/  @!P2 SEL R19, R2, 0x63400000, !P3 ;  /* 0x634000000213a807 */ /* 0x000fe40005800000 */
[----:B------:R-:W-:Y:S02]  /*3080*/  MOV R26, R17 ;  /* 0x00000011001a7202 */ /* 0x000fe40000000f00 */
[----:B------:R-:W-:Y:S02]  /*3090*/  @!P2 LOP3.LUT R19, R19, 0x80000000, R13, 0xf8, !PT ;  /* 0x800000001313a812 */ /* 0x000fe400078ef80d */
[----:B------:R-:W-:Y:S02]  /*30a0*/  @!P0 LOP3.LUT R26, R7, 0x7ff00000, RZ, 0xc0, !PT ;  /* 0x7ff00000071a8812 */ /* 0x000fe400078ec0ff */
[----:B------:R-:W-:Y:S01]  /*30b0*/  @!P2 LOP3.LUT R25, R19, 0x100000, RZ, 0xfc, !PT ;  /* 0x001000001319a812 */ /* 0x000fe200078efcff */
[----:B0-----:R-:W-:Y:S01]  /*30c0*/  DFMA R14, R20, -R6, 1 ;  /* 0x3ff00000140e742b */ /* 0x001fe20000000806 */
[----:B------:R-:W-:-:S07]  /*30d0*/  MOV R19, R16 ;  /* 0x0000001000137202 */ /* 0x000fce0000000f00 */
        /* <DEDUP_REMOVED lines=9> */
[----:B------:R-:W-:Y:S01]  /*3170*/  DMUL R20, R22, R14 ;  /* 0x0000000e16147228 */ /* 0x000fe20000000000 */
[----:B------:R-:W-:-:S04]  /*3180*/  IADD3 R17, PT, PT, R19, -0x1, RZ ;  /* 0xffffffff13117810 */ /* 0x000fc80007ffe0ff */
[----:B------:R-:W-:Y:S02]  /*3190*/  ISETP.GT.U32.AND P0, PT, R17, 0x7feffffe, PT ;  /* 0x7feffffe1100780c */ /* 0x000fe40003f04070 */
[----:B------:R-:W-:Y:S01]  /*31a0*/  IADD3 R17, PT, PT, R26, -0x1, RZ ;  /* 0xffffffff1a117810 */ /* 0x000fe20007ffe0ff */
[----:B------:R-:W-:-:S03]  /*31b0*/  DFMA R24, R20, -R6, R14 ;  /* 0x800000061418722b */ /* 0x000fc6000000000e */
[----:B------:R-:W-:-:S05]  /*31c0*/  ISETP.GT.U32.OR P0, PT, R17, 0x7feffffe, P0 ;  /* 0x7feffffe1100780c */ /* 0x000fca0000704470 */
[----:B------:R-:W-:-:S08]  /*31d0*/  DFMA R24, R22, R24, R20 ;  /* 0x000000181618722b */ /* 0x000fd00000000014 */
[----:B------:R-:W-:Y:S05]  /*31e0*/  @P0 BRA `(.L_x_122) ;  /* 0x00000000006c0947 */ /* 0x000fea0003800000 */
[----:B------:R-:W-:-:S04]  /*31f0*/  LOP3.LUT R13, R11, 0x7ff00000, RZ, 0xc0, !PT ;  /* 0x7ff000000b0d7812 */ /* 0x000fc800078ec0ff */
[CC--:B------:R-:W-:Y:S02]  /*3200*/  VIADDMNMX R12, R16.reuse, -R13.reuse, 0xb9600000, !PT ;  /* 0xb9600000100c7446 */ /* 0x0c0fe4000780090d */
[----:B------:R-:W-:Y:S02]  /*3210*/  ISETP.GE.U32.AND P0, PT, R16, R13, PT ;  /* 0x0000000d1000720c */ /* 0x000fe40003f06070 */
[----:B------:R-:W-:Y:S02]  /*3220*/  VIMNMX R12, PT, PT, R12, 0x46a00000, PT ;  /* 0x46a000000c0c7848 */ /* 0x000fe40003fe0100 */
[----:B------:R-:W-:-:S04]  /*3230*/  SEL R13, R2, 0x63400000, !P0 ;  /* 0x63400000020d7807 */ /* 0x000fc80004000000 */
[----:B------:R-:W-:Y:S02]  /*3240*/  IADD3 R2, PT, PT, -R13, R12, RZ ;  /* 0x0000000c0d027210 */ /* 0x000fe40007ffe1ff */
[----:B------:R-:W-:Y:S02]  /*3250*/  MOV R12, RZ ;  /* 0x000000ff000c7202 */ /* 0x000fe40000000f00 */
        /* <DEDUP_REMOVED lines=10> */
[----:B------:R-:W-:Y:S01]  /*3300*/  IADD3 R7, PT, PT, -R2, RZ, RZ ;  /* 0x000000ff02077210 */ /* 0x000fe20007ffe1ff */
[----:B------:R-:W-:Y:S01]  /*3310*/  DMUL.RP R12, R24, R12 ;  /* 0x0000000c180c7228 */ /* 0x000fe20000008000 */
[----:B------:R-:W-:-:S06]  /*3320*/  MOV R6, RZ ;  /* 0x000000ff00067202 */ /* 0x000fcc0000000f00 */
[----:B------:R-:W-:-:S03]  /*3330*/  DFMA R6, R16, -R6, R24 ;  /* 0x800000061006722b */ /* 0x000fc60000000018 */
[----:B------:R-:W-:-:S03]  /*3340*/  LOP3.LUT R11, R13, R11, RZ, 0x3c, !PT ;  /* 0x0000000b0d0b7212 */ /* 0x000fc600078e3cff */
[----:B------:R-:W-:-:S04]  /*3350*/  IADD3 R6, PT, PT, -R2, -0x43300000, RZ ;  /* 0xbcd0000002067810 */ /* 0x000fc80007ffe1ff */
[----:B------:R-:W-:-:S04]  /*3360*/  FSETP.NEU.AND P0, PT, |R7|, R6, PT ;  /* 0x000000060700720b */ /* 0x000fc80003f0d200 */
[----:B------:R-:W-:Y:S02]  /*3370*/  FSEL R16, R12, R16, !P0 ;  /* 0x000000100c107208 */ /* 0x000fe40004000000 */
[----:B------:R-:W-:Y:S01]  /*3380*/  FSEL R17, R11, R17, !P0 ;  /* 0x000000110b117208 */ /* 0x000fe20004000000 */
[----:B------:R-:W-:Y:S06]  /*3390*/  BRA `(.L_x_123) ;  /* 0x0000000000547947 */ /* 0x000fec0003800000 */
.L_x_122:
[----:B------:R-:W-:-:S14]  /*33a0*/  DSETP.NAN.AND P0, PT, R12, R12, PT ;  /* 0x0000000c0c00722a */ /* 0x000fdc0003f08000 */
[----:B------:R-:W-:Y:S05]  /*33b0*/  @P0 BRA `(.L_x_124) ;  /* 0x0000000000440947 */ /* 0x000fea0003800000 */
[----:B------:R-:W-:-:S14]  /*33c0*/  DSETP.NAN.AND P0, PT, R10, R10, PT ;  /* 0x0000000a0a00722a */ /* 0x000fdc0003f08000 */
[----:B------:R-:W-:Y:S05]  /*33d0*/  @P0 BRA `(.L_x_125) ;  /* 0x0000000000300947 */ /* 0x000fea0003800000 */
[----:B------:R-:W-:Y:S02]  /*33e0*/  ISETP.NE.AND P0, PT, R19, R26, PT ;  /* 0x0000001a1300720c */ /* 0x000fe40003f05270 */
[----:B------:R-:W-:Y:S02]  /*33f0*/  MOV R16, 0x0 ;  /* 0x0000000000107802 */ /* 0x000fe40000000f00 */
[----:B------:R-:W-:-:S09]  /*3400*/  MOV R17, 0xfff80000 ;  /* 0xfff8000000117802 */ /* 0x000fd20000000f00 */
[----:B------:R-:W-:Y:S05]  /*3410*/  @!P0 BRA `(.L_x_123) ;  /* 0x0000000000348947 */ /* 0x000fea0003800000 */
[----:B------:R-:W-:Y:S02]  /*3420*/  ISETP.NE.AND P0, PT, R19, 0x7ff00000, PT ;  /* 0x7ff000001300780c */ /* 0x000fe40003f05270 */
[----:B------:R-:W-:Y:S02]  /*3430*/  LOP3.LUT R17, R13, 0x80000000, R11, 0x48, !PT ;  /* 0x800000000d117812 */ /* 0x000fe400078e480b */
[----:B------:R-:W-:-:S13]  /*3440*/  ISETP.EQ.OR P0, PT, R26, RZ, !P0 ;  /* 0x000000ff1a00720c */ /* 0x000fda0004702670 */
[----:B------:R-:W-:Y:S02]  /*3450*/  @P0 LOP3.LUT R2, R17, 0x7ff00000, RZ, 0xfc, !PT ;  /* 0x7ff0000011020812 */ /* 0x000fe400078efcff */
[----:B------:R-:W-:Y:S02]  /*3460*/  @!P0 MOV R16, RZ ;  /* 0x000000ff00108202 */ /* 0x000fe40000000f00 */
[----:B------:R-:W-:Y:S02]  /*3470*/  @P0 MOV R16, RZ ;  /* 0x000000ff00100202 */ /* 0x000fe40000000f00 */
[----:B------:R-:W-:Y:S01]  /*3480*/  @P0 MOV R17, R2 ;  /* 0x0000000200110202 */ /* 0x000fe20000000f00 */
[----:B------:R-:W-:Y:S06]  /*3490*/  BRA `(.L_x_123) ;  /* 0x0000000000147947 */ /* 0x000fec0003800000 */
.L_x_125:
[----:B------:R-:W-:Y:S02]  /*34a0*/  LOP3.LUT R17, R11, 0x80000, RZ, 0xfc, !PT ;  /* 0x000800000b117812 */ /* 0x000fe400078efcff */
[----:B------:R-:W-:Y:S01]  /*34b0*/  MOV R16, R10 ;  /* 0x0000000a00107202 */ /* 0x000fe20000000f00 */
[----:B------:R-:W-:Y:S06]  /*34c0*/  BRA `(.L_x_123) ;  /* 0x0000000000087947 */ /* 0x000fec0003800000 */
.L_x_124:
[----:B------:R-:W-:Y:S02]  /*34d0*/  LOP3.LUT R17, R13, 0x80000, RZ, 0xfc, !PT ;  /* 0x000800000d117812 */ /* 0x000fe400078efcff */
[----:B------:R-:W-:-:S07]  /*34e0*/  MOV R16, R12 ;  /* 0x0000000c00107202 */ /* 0x000fce0000000f00 */
.L_x_123:
[----:B------:R-:W-:Y:S05]  /*34f0*/  BSYNC.RECONVERGENT B1 ;  /* 0x0000000000017941 */ /* 0x000fea0003800200 */
.L_x_121:
[----:B------:R-:W-:Y:S01]  /*3500*/  HFMA2 R19, -RZ, RZ, 0, 0 ;  /* 0x00000000ff137431 */ /* 0x000fe200000001ff */
[----:B------:R-:W-:Y:S02]  /*3510*/  MOV R2, R16 ;  /* 0x0000001000027202 */ /* 0x000fe40000000f00 */
[----:B------:R-:W-:Y:S01]  /*3520*/  MOV R7, R17 ;  /* 0x0000001100077202 */ /* 0x000fe20000000f00 */
[----:B------:R-:W-:Y:S06]  /*3530*/  RET.REL.NODEC R18 `(_Z43update_input_hidden_weights_kernel_advancedPKdS0_PdS1_iiid) ;  /* 0xffffffc812b07950 */ /* 0x000fec0003c3ffff */
.L_x_126:
        /* <DEDUP_REMOVED lines=12> */
.L_x_144:


//--------------------- .text._Z34update_input_hidden_weights_kernelPKdS0_PdS1_iiid --------------------------
	.section	.text._Z34update_input_hidden_weights_kernelPKdS0_PdS1_iiid,"ax",@progbits
	.align	128
        .global         _Z34update_input_hidden_weights_kernelPKdS0_PdS1_iiid
        .type           _Z34update_input_hidden_weights_kernelPKdS0_PdS1_iiid,@function
        .size           _Z34update_input_hidden_weights_kernelPKdS0_PdS1_iiid,(.L_x_145 - _Z34update_input_hidden_weights_kernelPKdS0_PdS1_iiid)
        .other          _Z34update_input_hidden_weights_kernelPKdS0_PdS1_iiid,@"STO_CUDA_ENTRY STV_DEFAULT"
_Z34update_input_hidden_weights_kernelPKdS0_PdS1_iiid:
.text._Z34update_input_hidden_weights_kernelPKdS0_PdS1_iiid:
[----:B------:R-:W-:Y:S01]  /*0000*/  LDC R1, c[0x0][0x37c] ;  /* 0x0000df00ff017b82 */ /* 0x000fe20000000800 */
[----:B------:R-:W0:Y:S07]  /*0010*/  S2R R0, SR_TID.X ;  /* 0x0000000000007919 */ /* 0x000e2e0000002100 */
[----:B------:R-:W1:Y:S01]  /*0020*/  S2UR UR5, SR_CgaCtaId ;  /* 0x00000000000579c3 */ /* 0x000e620000008800 */
[----:B------:R-:W2:Y:S01]  /*0030*/  LDCU UR7, c[0x0][0x3a4] ;  /* 0x00007480ff0777ac */ /* 0x000ea20008000800 */
[----:B------:R-:W3:Y:S01]  /*0040*/  S2R R3, SR_CTAID.X ;  /* 0x0000000000037919 */ /* 0x000ee20000002500 */
[----:B------:R-:W4:Y:S01]  /*0050*/  LDCU UR8, c[0x0][0x3a0] ;  /* 0x00007400ff0877ac */ /* 0x000f220008000800 */
[----:B------:R-:W5:Y:S01]  /*0060*/  LDCU UR6, c[0x0][0x360] ;  /* 0x00006c00ff0677ac */ /* 0x000f620008000800 */
[----:B------:R-:W-:Y:S01]  /*0070*/  UMOV UR4, 0x400 ;  /* 0x0000040000047882 */ /* 0x000fe20000000000 */
[----:B--2---:R-:W-:-:S02]  /*0080*/  IMAD.U32 R11, RZ, RZ, UR7 ;  /* 0x00000007ff0b7e24 */ /* 0x004fc4000f8e00ff */
[----:B----4-:R-:W-:Y:S01]  /*0090*/  IMAD.U32 R10, RZ, RZ, UR8 ;  /* 0x00000008ff0a7e24 */ /* 0x010fe2000f8e00ff */
[----:B-1----:R-:W-:-:S04]  /*00a0*/  ULEA UR4, UR5, UR4, 0x18 ;  /* 0x0000000405047291 */ /* 0x002fc8000f8ec0ff */
[----:B-----5:R-:W-:Y:S01]  /*00b0*/  ULEA UR5, UR6, UR4, 0x3 ;  /* 0x0000000406057291 */ /* 0x020fe2000f8e18ff */
[C---:B0-----:R-:W-:Y:S02]  /*00c0*/  ISETP.GE.AND P0, PT, R0.reuse, R11, PT ;  /* 0x0000000b0000720c */ /* 0x041fe40003f06270 */
[----:B------:R-:W-:Y:S01]  /*00d0*/  LEA R2, R0, UR4, 0x3 ;  /* 0x0000000400027c11 */ /* 0x000fe2000f8e18ff */
[----:B---3--:R-:W-:Y:S02]  /*00e0*/  IMAD R6, R3, UR6, R0 ;  /* 0x0000000603067c24 */ /* 0x008fe4000f8e0200 */
[----:B------:R-:W-:Y:S02]  /*00f0*/  IMAD R3, R11, R10, RZ ;  /* 0x0000000a0b037224 */ /* 0x000fe400078e02ff */
[----:B------:R0:W-:Y:S03]  /*0100*/  STS.64 [R2], RZ ;  /* 0x000000ff02007388 */ /* 0x0001e60000000a00 */
[----:B------:R-:W-:-:S02]  /*0110*/  ISETP.GE.AND P1, PT, R6, R3, PT ;  /* 0x000000030600720c */ /* 0x000fc40003f26270 */
[----:B------:R-:W-:-:S05]  /*0120*/  LEA R3, R0, UR5, 0x3 ;  /* 0x0000000500037c11 */ /* 0x000fca000f8e18ff */
[----:B------:R0:W-:Y:S01]  /*0130*/  @!P0 STS.64 [R3], RZ ;  /* 0x000000ff03008388 */ /* 0x0001e20000000a00 */
[----:B------:R-:W-:Y:S06]  /*0140*/  BAR.SYNC.DEFER_BLOCKING 0x0 ;  /* 0x0000000000007b1d */ /* 0x000fec0000010000 */
[----:B------:R-:W-:Y:S05]  /*0150*/  @P1 EXIT ;  /* 0x000000000000194d */ /* 0x000fea0003800000 */
[----:B------:R-:W-:Y:S01]  /*0160*/  IABS R8, R11 ;  /* 0x0000000b00087213 */ /* 0x000fe20000000000 */
[----:B------:R-:W1:Y:S01]  /*0170*/  LDCU UR6, c[0x0][0x3a8] ;  /* 0x00007500ff0677ac */ /* 0x000e620008000800 */
[----:B------:R-:W-:Y:S02]  /*0180*/  IABS R12, R6 ;  /* 0x00000006000c7213 */ /* 0x000fe40000000000 */
[----:B------:R-:W2:Y:S01]  /*0190*/  I2F.RP R7, R8 ;  /* 0x0000000800077306 */ /* 0x000ea20000209400 */
[----:B------:R-:W3:Y:S07]  /*01a0*/  LDCU.64 UR8, c[0x0][0x358] ;  /* 0x00006b00ff0877ac */ /* 0x000eee0008000a00 */
[----:B--2---:R-:W2:Y:S01]  /*01b0*/  MUFU.RCP R7, R7 ;  /* 0x0000000700077308 */ /* 0x004ea20000001000 */
[----:B-1----:R-:W-:Y:S01]  /*01c0*/  UISETP.GE.AND UP0, UPT, UR6, 0x1, UPT ;  /* 0x000000010600788c */ /* 0x002fe2000bf06270 */
[----:B--2---:R-:W-:-:S06]  /*01d0*/  IADD3 R4, PT, PT, R7, 0xffffffe, RZ ;  /* 0x0ffffffe07047810 */ /* 0x004fcc0007ffe0ff */
[----:B------:R1:W2:Y:S02]  /*01e0*/  F2I.FTZ.U32.TRUNC.NTZ R5, R4 ;  /* 0x0000000400057305 */ /* 0x0002a4000021f000 */
[----:B-1----:R-:W-:Y:S02]  /*01f0*/  IMAD.MOV.U32 R4, RZ, RZ, RZ ;  /* 0x000000ffff047224 */ /* 0x002fe400078e00ff */
[----:B--2---:R-:W-:-:S04]  /*0200*/  IMAD.MOV R9, RZ, RZ, -R5 ;  /* 0x000000ffff097224 */ /* 0x004fc800078e0a05 */
[----:B------:R-:W-:-:S04]  /*0210*/  IMAD R9, R9, R8, RZ ;  /* 0x0000000809097224 */ /* 0x000fc800078e02ff */
[----:B------:R-:W-:Y:S01]  /*0220*/  IMAD.HI.U32 R5, R5, R9, R4 ;  /* 0x0000000905057227 */ /* 0x000fe200078e0004 */
[----:B------:R-:W-:-:S05]  /*0230*/  MOV R9, R12 ;  /* 0x0000000c00097202 */ /* 0x000fca0000000f00 */
[----:B------:R-:W-:-:S04]  /*0240*/  IMAD.HI.U32 R4, R5, R9, RZ ;  /* 0x0000000905047227 */ /* 0x000fc800078e00ff */
[----:B------:R-:W-:-:S04]  /*0250*/  IMAD.MOV R5, RZ, RZ, -R4 ;  /* 0x000000ffff057224 */ /* 0x000fc800078e0a04 */
[----:B------:R-:W-:-:S05]  /*0260*/  IMAD R5, R8, R5, R9 ;  /* 0x0000000508057224 */ /* 0x000fca00078e0209 */
[----:B------:R-:W-:-:S13]  /*0270*/  ISETP.GT.U32.AND P1, PT, R8, R5, PT ;  /* 0x000000050800720c */ /* 0x000fda0003f24070 */
[----:B------:R-:W-:Y:S01]  /*0280*/  @!P1 IMAD.IADD R5, R5, 0x1, -R8 ;  /* 0x0000000105059824 */ /* 0x000fe200078e0a08 */
[----:B------:R-:W-:Y:S02]  /*0290*/  @!P1 IADD3 R4, PT, PT, R4, 0x1, RZ ;  /* 0x0000000104049810 */ /* 0x000fe40007ffe0ff */
[----:B------:R-:W-:Y:S02]  /*02a0*/  ISETP.NE.AND P1, PT, R11, RZ, PT ;  /* 0x000000ff0b00720c */ /* 0x000fe40003f25270 */
[----:B------:R-:W-:Y:S02]  /*02b0*/  ISETP.GE.U32.AND P0, PT, R5, R8, PT ;  /* 0x000000080500720c */ /* 0x000fe40003f06070 */
[----:B------:R-:W-:-:S04]  /*02c0*/  LOP3.LUT R5, R6, R11, RZ, 0x3c, !PT ;  /* 0x0000000b06057212 */ /* 0x000fc800078e3cff */
[----:B------:R-:W-:-:S07]  /*02d0*/  ISETP.GE.AND P2, PT, R5, RZ, PT ;  /* 0x000000ff0500720c */ /* 0x000fce0003f46270 */
[----:B------:R-:W-:-:S06]  /*02e0*/  @P0 VIADD R4, R4, 0x1 ;  /* 0x0000000104040836 */ /* 0x000fcc0000000000 */
[----:B------:R-:W-:Y:S01]  /*02f0*/  @!P2 IMAD.MOV R4, RZ, RZ, -R4 ;  /* 0x000000ffff04a224 */ /* 0x000fe200078e0a04 */
[----:B------:R-:W-:-:S04]  /*0300*/  @!P1 LOP3.LUT R4, RZ, R11, RZ, 0x33, !PT ;  /* 0x0000000bff049212 */ /* 0x000fc800078e33ff */
[----:B------:R-:W-:-:S05]  /*0310*/  IADD3 R5, PT, PT, -R4, RZ, RZ ;  /* 0x000000ff04057210 */ /* 0x000fca0007ffe1ff */
[----:B------:R-:W-:Y:S01]  /*0320*/  IMAD R5, R11, R5, R6 ;  /* 0x000000050b057224 */ /* 0x000fe200078e0206 */
[----:B---3--:R-:W-:Y:S06]  /*0330*/  BRA.U !UP0, `(.L_x_127) ;  /* 0x0000000d08107547 */ /* 0x008fec000b800000 */
[----:B------:R-:W-:Y:S01]  /*0340*/  UISETP.GE.U32.AND UP1, UPT, UR6, 0x8, UPT ;  /* 0x000000080600788c */ /* 0x000fe2000bf26070 */
[----:B------:R-:W-:Y:S01]  /*0350*/  ISETP.NE.AND P0, PT, R4, RZ, PT ;  /* 0x000000ff0400720c */ /* 0x000fe20003f05270 */
[----:B------:R-:W-:Y:S01]  /*0360*/  ULOP3.LUT UR7, UR6, 0x7, URZ, 0xc0, !UPT ;  /* 0x0000000706077892 */ /* 0x000fe2000f8ec0ff */
[----:B------:R-:W-:Y:S01]  /*0370*/  LEA R25, R5, UR5, 0x3 ;  /* 0x0000000505197c11 */ /* 0x000fe2000f8e18ff */
[----:B------:R-:W-:Y:S01]  /*0380*/  UMOV UR4, URZ ;  /* 0x000000ff00047c82 */ /* 0x000fe20008000000 */
[----:B------:R-:W-:Y:S01]  /*0390*/  ISETP.GT.AND P0, PT, R11, -0x1, !P0 ;  /* 0xffffffff0b00780c */ /* 0x000fe20004704270 */
[----:B------:R-:W-:-:S03]  /*03a0*/  UISETP.NE.AND UP0, UPT, UR7, URZ, UPT ;  /* 0x000000ff0700728c */ /* 0x000fc6000bf05270 */
[----:B------:R-:W-:Y:S09]  /*03b0*/  BRA.U !UP1, `(.L_x_128) ;  /* 0x0000000509707547 */ /* 0x000ff2000b800000 */
[----:B------:R-:W1:Y:S01]  /*03c0*/  LDC.64 R6, c[0x0][0x380] ;  /* 0x0000e000ff067b82 */ /* 0x000e620000000a00 */
[----:B------:R-:W-:Y:S01]  /*03d0*/  ULOP3.LUT UR4, UR6, 0x7ffffff8, URZ, 0xc0, !UPT ;  /* 0x7ffffff806047892 */ /* 0x000fe2000f8ec0ff */
[----:B------:R-:W-:Y:S02]  /*03e0*/  IMAD.MOV.U32 R27, RZ, RZ, R4 ;  /* 0x000000ffff1b7224 */ /* 0x000fe400078e0004 */
[----:B------:R-:W-:Y:S01]  /*03f0*/  IMAD.MOV.U32 R29, RZ, RZ, R5 ;  /* 0x000000ffff1d7224 */ /* 0x000fe200078e0005 */
[----:B------:R-:W-:-:S03]  /*0400*/  UIADD3 UR5, UPT, UPT, -UR4, URZ, URZ ;  /* 0x000000ff04057290 */ /* 0x000fc6000fffe1ff */
[----:B------:R-:W2:Y:S08]  /*0410*/  LDC.64 R8, c[0x0][0x388] ;  /* 0x0000e200ff087b82 */ /* 0x000eb00000000a00 */
[----:B------:R-:W3:Y:S02]  /*0420*/  LDC.64 R10, c[0x0][0x3a0] ;  /* 0x0000e800ff0a7b82 */ /* 0x000ee40000000a00 */
.L_x_129:
[----:B-1----:R-:W-:Y:S01]  /*0430*/  IMAD.WIDE R20, R27, 0x8, R6 ;  /* 0x000000081b147825 */ /* 0x002fe200078e0206 */
[----:B----4-:R-:W1:Y:S03]  /*0440*/  LDS.64 R14, [R2] ;  /* 0x00000000020e7984 */ /* 0x010e660000000a00 */
[----:B--2---:R-:W-:Y:S01]  /*0450*/  IMAD.WIDE R18, R29, 0x8, R8 ;  /* 0x000000081d127825 */ /* 0x004fe200078e0208 */
[----:B------:R2:W1:Y:S04]  /*0460*/  LDG.E.64.CONSTANT R12, desc[UR8][R20.64] ;  /* 0x00000008140c7981 */ /* 0x000468000c1e9b00 */
[----:B------:R-:W1:Y:S01]  /*0470*/  LDG.E.64.CONSTANT R22, desc[UR8][R18.64] ;  /* 0x0000000812167981 */ /* 0x000e62000c1e9b00 */
[----:B---3--:R-:W-:-:S04]  /*0480*/  IMAD.WIDE R16, R11, 0x8, R18 ;  /* 0x000000080b107825 */ /* 0x008fc800078e0212 */
[----:B--2---:R-:W-:Y:S01]  /*0490*/  IMAD.WIDE R20, R10, 0x8, R20 ;  /* 0x000000080a147825 */ /* 0x004fe200078e0214 */
[----:B------:R2:W3:Y:S01]  /*04a0*/  LDG.E.64.CONSTANT R18, desc[UR8][R16.64] ;  /* 0x0000000810127981 */ /* 0x0004e2000c1e9b00 */
[----:B-1----:R-:W-:-:S07]  /*04b0*/  DFMA R14, R12, R22, R14 ;  /* 0x000000160c0e722b */ /* 0x002fce000000000e */
[----:B------:R-:W-:Y:S04]  /*04c0*/  STS.64 [R2], R14 ;  /* 0x0000000e02007388 */ /* 0x000fe80000000a00 */
[----:B------:R-:W1:Y:S02]  /*04d0*/  @P0 LDS.64 R12, [R25] ;  /* 0x00000000190c0984 */ /* 0x000e640000000a00 */
[----:B-1----:R-:W-:Y:S02]  /*04e0*/  @P0 DADD R22, R22, R12 ;  /* 0x0000000016160229 */ /* 0x002fe4000000000c */
[----:B------:R-:W3:Y:S05]  /*04f0*/  LDG.E.64.CONSTANT R12, desc[UR8][R20.64] ;  /* 0x00000008140c7981 */ /* 0x000eea000c1e9b00 */
[----:B------:R1:W-:Y:S04]  /*0500*/  @P0 STS.64 [R25], R22 ;  /* 0x0000001619000388 */ /* 0x0003e80000000a00 */
[----:B------:R-:W3:Y:S01]  /*0510*/  @P0 LDS.64 R14, [R2] ;  /* 0x00000000020e0984 */ /* 0x000ee20000000a00 */
[----:B--2---:R-:W-:-:S04]  /*0520*/  IMAD.WIDE R16, R11, 0x8, R16 ;  /* 0x000000080b107825 */ /* 0x004fc800078e0210 */
[----:B-1----:R-:W-:Y:S02]  /*0530*/  IMAD.WIDE R22, R10, 0x8, R20 ;  /* 0x000000080a167825 */ /* 0x002fe400078e0214 */
[----:B------:R1:W2:Y:S01]  /*0540*/  LDG.E.64.CONSTANT R20, desc[UR8][R16.64] ;  /* 0x0000000810147981 */ /* 0x0002a2000c1e9b00 */
[----:B---3--:R-:W-:-:S07]  /*0550*/  DFMA R12, R12, R18, R14 ;  /* 0x000000120c0c722b */ /* 0x008fce000000000e */
[----:B------:R-:W-:Y:S04]  /*0560*/  STS.64 [R2], R12 ;  /* 0x0000000c02007388 */ /* 0x000fe80000000a00 */
[----:B------:R-:W3:Y:S02]  /*0570*/  @P0 LDS.64 R14, [R25] ;  /* 0x00000000190e0984 */ /* 0x000ee40000000a00 */
[----:B---3--:R-:W-:Y:S02]  /*0580*/  @P0 DADD R18, R18, R14 ;  /* 0x0000000012120229 */ /* 0x008fe4000000000e */
[----:B------:R-:W2:Y:S05]  /*0590*/  LDG.E.64.CONSTANT R14, desc[UR8][R22.64] ;  /* 0x00000008160e7981 */ /* 0x000eaa000c1e9b00 */
[----:B------:R3:W-:Y:S04]  /*05a0*/  @P0 STS.64 [R25], R18 ;  /* 0x0000001219000388 */ /* 0x0007e80000000a00 */
[----:B------:R-:W2:Y:S01]  /*05b0*/  @P0 LDS.64 R12, [R2] ;  /* 0x00000000020c0984 */ /* 0x000ea20000000a00 */
[----:B-1----:R-:W-:-:S04]  /*05c0*/  IMAD.WIDE R16, R11, 0x8, R16 ;  /* 0x000000080b107825 */ /* 0x002fc800078e0210 */
[----:B---3--:R-:W-:Y:S02]  /*05d0*/  IMAD.WIDE R18, R10, 0x8, R22 ;  /* 0x000000080a127825 */ /* 0x008fe400078e0216 */
[----:B------:R-:W3:Y:S01]  /*05e0*/  LDG.E.64.CONSTANT R22, desc[UR8][R16.64] ;  /* 0x0000000810167981 */ /* 0x000ee2000c1e9b00 */
[----:B--2---:R-:W-:-:S07]  /*05f0*/  DFMA R14, R14, R20, R12 ;  /* 0x000000140e0e722b */ /* 0x004fce000000000c */
[----:B------:R-:W-:Y:S04]  /*0600*/  STS.64 [R2], R14 ;  /* 0x0000000e02007388 */ /* 0x000fe80000000a00 */
[----:B------:R-:W1:Y:S02]  /*0610*/  @P0 LDS.64 R12, [R25] ;  /* 0x00000000190c0984 */ /* 0x000e640000000a00 */
[----:B-1----:R-:W-:Y:S02]  /*0620*/  @P0 DADD R20, R20, R12 ;  /* 0x0000000014140229 */ /* 0x002fe4000000000c */
[----:B------:R1:W3:Y:S05]  /*0630*/  LDG.E.64.CONSTANT R12, desc[UR8][R18.64] ;  /* 0x00000008120c7981 */ /* 0x0002ea000c1e9b00 */
[----:B------:R2:W-:Y:S04]  /*0640*/  @P0 STS.64 [R25], R20 ;  /* 0x0000001419000388 */ /* 0x0005e80000000a00 */
[----:B------:R-:W3:Y:S01]  /*0650*/  @P0 LDS.64 R14, [R2] ;  /* 0x00000000020e0984 */ /* 0x000ee20000000a00 */
[----:B-1----:R-:W-:-:S04]  /*0660*/  IMAD.WIDE R18, R10, 0x8, R18 ;  /* 0x000000080a127825 */ /* 0x002fc800078e0212 */
[----:B------:R-:W-:Y:S01]  /*0670*/  IMAD.WIDE R16, R11, 0x8, R16 ;  /* 0x000000080b107825 */ /* 0x000fe200078e0210 */
[----:B--2---:R-:W2:Y:S01]  /*0680*/  LDG.E.64.CONSTANT R20, desc[UR8][R18.64] ;  /* 0x0000000812147981 */ /* 0x004ea2000c1e9b00 */
[----:B---3--:R-:W-:-:S07]  /*0690*/  DFMA R12, R12, R22, R14 ;  /* 0x000000160c0c722b */ /* 0x008fce000000000e */
[----:B------:R-:W-:Y:S04]  /*06a0*/  STS.64 [R2], R12 ;  /* 0x0000000c02007388 */ /* 0x000fe80000000a00 */
[----:B------:R-:W1:Y:S02]  /*06b0*/  @P0 LDS.64 R14, [R25] ;  /* 0x00000000190e0984 */ /* 0x000e640000000a00 */
[----:B-1----:R-:W-:Y:S02]  /*06c0*/  @P0 DADD R22, R22, R14 ;  /* 0x0000000016160229 */ /* 0x002fe4000000000e */
[----:B------:R1:W2:Y:S05]  /*06d0*/  LDG.E.64.CONSTANT R14, desc[UR8][R16.64] ;  /* 0x00000008100e7981 */ /* 0x0002aa000c1e9b00 */
[----:B------:R3:W-:Y:S04]  /*06e0*/  @P0 STS.64 [R25], R22 ;  /* 0x0000001619000388 */ /* 0x0007e80000000a00 */
[----:B------:R-:W2:Y:S01]  /*06f0*/  @P0 LDS.64 R12, [R2] ;  /* 0x00000000020c0984 */ /* 0x000ea20000000a00 */
[----:B-1----:R-:W-:-:S04]  /*0700*/  IMAD.WIDE R16, R11, 0x8, R16 ;  /* 0x000000080b107825 */ /* 0x002fc800078e0210 */
[----:B---3--:R-:W-:Y:S02]  /*0710*/  IMAD.WIDE R22, R10, 0x8, R18 ;  /* 0x000000080a167825 */ /* 0x008fe400078e0212 */
[----:B------:R1:W3:Y:S01]  /*0720*/  LDG.E.64.CONSTANT R18, desc[UR8][R16.64] ;  /* 0x0000000810127981 */ /* 0x0002e2000c1e9b00 */
[----:B--2---:R-:W-:-:S07]  /*0730*/  DFMA R20, R20, R14, R12 ;  /* 0x0000000e1414722b */ /* 0x004fce000000000c */
[----:B------:R-:W-:Y:S04]  /*0740*/  STS.64 [R2], R20 ;  /* 0x0000001402007388 */ /* 0x000fe80000000a00 */
[----:B------:R-:W2:Y:S02]  /*0750*/  @P0 LDS.64 R12, [R25] ;  /* 0x00000000190c0984 */ /* 0x000ea40000000a00 */
[----:B--2---:R-:W-:Y:S02]  /*0760*/  @P0 DADD R14, R14, R12 ;  /* 0x000000000e0e0229 */ /* 0x004fe4000000000c */
[----:B------:R-:W3:Y:S05]  /*0770*/  LDG.E.64.CONSTANT R12, desc[UR8][R22.64] ;  /* 0x00000008160c7981 */ /* 0x000eea000c1e9b00 */
[----:B------:R2:W-:Y:S04]  /*0780*/  @P0 STS.64 [R25], R14 ;  /* 0x0000000e19000388 */ /* 0x0005e80000000a00 */
[----:B------:R-:W3:Y:S01]  /*0790*/  @P0 LDS.64 R20, [R2] ;  /* 0x0000000002140984 */ /* 0x000ee20000000a00 */
[----:B-1----:R-:W-:-:S04]  /*07a0*/  IMAD.WIDE R16, R11, 0x8, R16 ;  /* 0x000000080b107825 */ /* 0x002fc800078e0210 */
[----:B--2---:R-:W-:Y:S02]  /*07b0*/  IMAD.WIDE R14, R10, 0x8, R22 ;  /* 0x000000080a0e7825 */ /* 0x004fe400078e0216 */
[----:B------:R1:W2:Y:S02]  /*07c0*/  LDG.E.64.CONSTANT R22, desc[UR8][R16.64] ;  /* 0x0000000810167981 */ /* 0x0002a4000c1e9b00 */
[----:B-1----:R-:W-:-:S06]  /*07d0*/  IMAD.WIDE R16, R11, 0x8, R16 ;  /* 0x000000080b107825 */ /* 0x002fcc00078e0210 */
[----:B------:R-:W4:Y:S01]  /*07e0*/  LDG.E.64.CONSTANT R16, desc[UR8][R16.64] ;  /* 0x0000000810107981 */ /* 0x000f22000c1e9b00 */
[----:B---3--:R-:W-:-:S07]  /*07f0*/  DFMA R12, R12, R18, R20 ;  /* 0x000000120c0c722b */ /* 0x008fce0000000014 */
[----:B------:R-:W-:Y:S04]  /*0800*/  STS.64 [R2], R12 ;  /* 0x0000000c02007388 */ /* 0x000fe80000000a00 */
[----:B------:R-:W1:Y:S02]  /*0810*/  @P0 LDS.64 R20, [R25] ;  /* 0x0000000019140984 */ /* 0x000e640000000a00 */
[----:B-1----:R-:W-:Y:S02]  /*0820*/  @P0 DADD R18, R18, R20 ;  /* 0x0000000012120229 */ /* 0x002fe40000000014 */
[----:B------:R1:W2:Y:S02]  /*0830*/  LDG.E.64.CONSTANT R20, desc[UR8][R14.64] ;  /* 0x000000080e147981 */ /* 0x0002a4000c1e9b00 */
[----:B-1----:R-:W-:-:S06]  /*0840*/  IMAD.WIDE R14, R10, 0x8, R14 ;  /* 0x000000080a0e7825 */ /* 0x002fcc00078e020e */
[----:B------:R-:W4:Y:S04]  /*0850*/  LDG.E.64.CONSTANT R14, desc[UR8][R14.64] ;  /* 0x000000080e0e7981 */ /* 0x000f28000c1e9b00 */
[----:B------:R-:W-:Y:S04]  /*0860*/  @P0 STS.64 [R25], R18 ;  /* 0x0000001219000388 */ /* 0x000fe80000000a00 */
[----:B------:R-:W2:Y:S01]  /*0870*/  @P0 LDS.64 R12, [R2] ;  /* 0x00000000020c0984 */ /* 0x000ea20000000a00 */
[----:B------:R-:W-:-:S04]  /*0880*/  UIADD3 UR5, UPT, UPT, UR5, 0x8, URZ ;  /* 0x0000000805057890 */ /* 0x000fc8000fffe0ff */
[----:B------:R-:W-:Y:S01]  /*0890*/  UISETP.NE.AND UP1, UPT, UR5, URZ, UPT ;  /* 0x000000ff0500728c */ /* 0x000fe2000bf25270 */
[----:B------:R-:W-:Y:S01]  /*08a0*/  LEA R29, R11, R29, 0x3 ;  /* 0x0000001d0b1d7211 */ /* 0x000fe200078e18ff */
[----:B------:R-:W-:Y:S01]  /*08b0*/  IMAD R27, R10, 0x8, R27 ;  /* 0x000000080a1b7824 */ /* 0x000fe200078e021b */
[----:B--2---:R-:W-:-:S07]  /*08c0*/  DFMA R20, R20, R22, R12 ;  /* 0x000000161414722b */ /* 0x004fce000000000c */
[----:B------:R-:W-:Y:S04]  /*08d0*/  STS.64 [R2], R20 ;  /* 0x0000001402007388 */ /* 0x000fe80000000a00 */
[----:B------:R-:W1:Y:S02]  /*08e0*/  @P0 LDS.64 R12, [R25] ;  /* 0x00000000190c0984 */ /* 0x000e640000000a00 */
[----:B-1----:R-:W-:-:S07]  /*08f0*/  @P0 DADD R12, R22, R12 ;  /* 0x00000000160c0229 */ /* 0x002fce000000000c */
[----:B------:R-:W-:Y:S04]  /*0900*/  @P0 STS.64 [R25], R12 ;  /* 0x0000000c19000388 */ /* 0x000fe80000000a00 */
[----:B------:R-:W4:Y:S02]  /*0910*/  @P0 LDS.64 R20, [R2] ;  /* 0x0000000002140984 */ /* 0x000f240000000a00 */
[----:B----4-:R-:W-:-:S07]  /*0920*/  DFMA R18, R14, R16, R20 ;  /* 0x000000100e12722b */ /* 0x010fce0000000014 */
[----:B------:R-:W-:Y:S04]  /*0930*/  STS.64 [R2], R18 ;  /* 0x0000001202007388 */ /* 0x000fe80000000a00 */
[----:B------:R-:W1:Y:S02]  /*0940*/  @P0 LDS.64 R14, [R25] ;  /* 0x00000000190e0984 */ /* 0x000e640000000a00 */
[----:B-1----:R-:W-:-:S07]  /*0950*/  @P0 DADD R14, R16, R14 ;  /* 0x00000000100e0229 */ /* 0x002fce000000000e */
[----:B------:R4:W-:Y:S01]  /*0960*/  @P0 STS.64 [R25], R14 ;  /* 0x0000000e19000388 */ /* 0x0009e20000000a00 */
[----:B------:R-:W-:Y:S05]  /*0970*/  BRA.U UP1, `(.L_x_129) ;  /* 0xfffffff901ac7547 */ /* 0x000fea000b83ffff */
.L_x_128:
[----:B------:R-:W-:Y:S05]  /*0980*/  BRA.U !UP0, `(.L_x_127) ;  /* 0x00000005087c7547 */ /* 0x000fea000b800000 */
[----:B------:R-:W1:Y:S01]  /*0990*/  LDCU UR5, c[0x0][0x3a8] ;  /* 0x00007500ff0577ac */ /* 0x000e620008000800 */
[----:B------:R-:W-:Y:S02]  /*09a0*/  UISETP.GE.U32.AND UP0, UPT, UR7, 0x4, UPT ;  /* 0x000000040700788c */ /* 0x000fe4000bf06070 */
[----:B-1----:R-:W-:-:S04]  /*09b0*/  ULOP3.LUT UR6, UR5, 0x3, URZ, 0xc0, !UPT ;  /* 0x0000000305067892 */ /* 0x002fc8000f8ec0ff */
[----:B------:R-:W-:-:S03]  /*09c0*/  UISETP.NE.AND UP1, UPT, UR6, URZ, UPT ;  /* 0x000000ff0600728c */ /* 0x000fc6000bf25270 */
[----:B------:R-:W-:Y:S08]  /*09d0*/  BRA.U !UP0, `(.L_x_130) ;  /* 0x0000000108b47547 */ /* 0x000ff0000b800000 */
[----:B------:R-:W1:Y:S01]  /*09e0*/  LDC.64 R18, c[0x0][0x380] ;  /* 0x0000e000ff127b82 */ /* 0x000e620000000a00 */
[----:B------:R-:W-:Y:S01]  /*09f0*/  IMAD R7, R10, UR4, R4 ;  /* 0x000000040a077c24 */ /* 0x000fe2000f8e0204 */
[----:B------:R-:W2:Y:S01]  /*0a00*/  LDS.64 R22, [R2] ;  /* 0x0000000002167984 */ /* 0x000ea20000000a00 */
[----:B------:R-:W-:-:S05]  /*0a10*/  IMAD R13, R11, UR4, R5 ;  /* 0x000000040b0d7c24 */ /* 0x000fca000f8e0205 */
[----:B------:R-:W3:Y:S01]  /*0a20*/  LDC.64 R8, c[0x0][0x388] ;  /* 0x0000e200ff087b82 */ /* 0x000ee20000000a00 */
[----:B-1----:R-:W-:-:S05]  /*0a30*/  IMAD.WIDE R18, R7, 0x8, R18 ;  /* 0x0000000807127825 */ /* 0x002fca00078e0212 */
[----:B------:R-:W2:Y:S01]  /*0a40*/  LDG.E.64.CONSTANT R26, desc[UR8][R18.64] ;  /* 0x00000008121a7981 */ /* 0x000ea2000c1e9b00 */
[----:B---3--:R-:W-:-:S05]  /*0a50*/  IMAD.WIDE R8, R13, 0x8, R8 ;  /* 0x000000080d087825 */ /* 0x008fca00078e0208 */
[----:B------:R-:W2:Y:S01]  /*0a60*/  LDG.E.64.CONSTANT R6, desc[UR8][R8.64] ;  /* 0x0000000808067981 */ /* 0x000ea2000c1e9b00 */
[----:B------:R-:W-:-:S04]  /*0a70*/  IMAD.WIDE R12, R10, 0x8, R18 ;  /* 0x000000080a0c7825 */ /* 0x000fc800078e0212 */
[----:B------:R-:W-:Y:S01]  /*0a80*/  IMAD.WIDE R28, R11, 0x8, R8 ;  /* 0x000000080b1c7825 */ /* 0x000fe200078e0208 */
[----:B------:R-:W3:Y:S04]  /*0a90*/  LDG.E.64.CONSTANT R20, desc[UR8][R12.64] ;  /* 0x000000080c147981 */ /* 0x000ee8000c1e9b00 */
[----:B------:R1:W3:Y:S01]  /*0aa0*/  LDG.E.64.CONSTANT R8, desc[UR8][R28.64] ;  /* 0x000000081c087981 */ /* 0x0002e2000c1e9b00 */
[----:B------:R-:W-:-:S05]  /*0ab0*/  IMAD.WIDE R16, R10, 0x8, R12 ;  /* 0x000000080a107825 */ /* 0x000fca00078e020c */
[----:B------:R5:W3:Y:S01]  /*0ac0*/  LDG.E.64.CONSTANT R12, desc[UR8][R16.64] ;  /* 0x00000008100c7981 */ /* 0x000ae2000c1e9b00 */
[----:B-1----:R-:W-:-:S05]  /*0ad0*/  IMAD.WIDE R28, R11, 0x8, R28 ;  /* 0x000000080b1c7825 */ /* 0x002fca00078e021c */
[----:B----4-:R-:W4:Y:S01]  /*0ae0*/  LDG.E.64.CONSTANT R14, desc[UR8][R28.64] ;  /* 0x000000081c0e7981 */ /* 0x010f22000c1e9b00 */
[----:B-----5:R-:W-:-:S04]  /*0af0*/  IMAD.WIDE R16, R10, 0x8, R16 ;  /* 0x000000080a107825 */ /* 0x020fc800078e0210 */
[----:B------:R-:W-:Y:S02]  /*0b00*/  IMAD.WIDE R18, R11, 0x8, R28 ;  /* 0x000000080b127825 */ /* 0x000fe400078e021c */
[----:B------:R-:W5:Y:S04]  /*0b10*/  LDG.E.64.CONSTANT R16, desc[UR8][R16.64] ;  /* 0x0000000810107981 */ /* 0x000f68000c1e9b00 */
[----:B------:R-:W5:Y:S01]  /*0b20*/  LDG.E.64.CONSTANT R18, desc[UR8][R18.64] ;  /* 0x0000000812127981 */ /* 0x000f62000c1e9b00 */
[----:B--2---:R-:W-:-:S07]  /*0b30*/  DFMA R26, R26, R6, R22 ;  /* 0x000000061a1a722b */ /* 0x004fce0000000016 */
[----:B------:R-:W-:Y:S04]  /*0b40*/  STS.64 [R2], R26 ;  /* 0x0000001a02007388 */ /* 0x000fe80000000a00 */
[----:B------:R-:W1:Y:S02]  /*0b50*/  @P0 LDS.64 R22, [R25] ;  /* 0x0000000019160984 */ /* 0x000e640000000a00 */
[----:B-1----:R-:W-:-:S07]  /*0b60*/  @P0 DADD R22, R6, R22 ;  /* 0x0000000006160229 */ /* 0x002fce0000000016 */
[----:B------:R-:W-:Y:S04]  /*0b70*/  @P0 STS.64 [R25], R22 ;  /* 0x0000001619000388 */ /* 0x000fe80000000a00 */
[----:B------:R-:W3:Y:S02]  /*0b80*/  @P0 LDS.64 R26, [R2] ;  /* 0x00000000021a0984 */ /* 0x000ee40000000a00 */
[----:B---3--:R-:W-:-:S07]  /*0b90*/  DFMA R20, R20, R8, R26 ;  /* 0x000000081414722b */ /* 0x008fce000000001a */
        /* <DEDUP_REMOVED lines=9> */
[----:B------:R-:W-:Y:S04]  /*0c30*/  @P0 STS.64 [R25], R8 ;  /* 0x0000000819000388 */ /* 0x000fe80000000a00 */
[----:B------:R-:W5:Y:S02]  /*0c40*/  @P0 LDS.64 R12, [R2] ;  /* 0x00000000020c0984 */ /* 0x000f640000000a00 */
[----:B-----5:R-:W-:-:S07]  /*0c50*/  DFMA R16, R16, R18, R12 ;  /* 0x000000121010722b */ /* 0x020fce000000000c */
[----:B------:R-:W-:Y:S04]  /*0c60*/  STS.64 [R2], R16 ;  /* 0x0000001002007388 */ /* 0x000fe80000000a00 */
[----:B------:R-:W1:Y:S01]  /*0c70*/  @P0 LDS.64 R14, [R25] ;  /* 0x00000000190e0984 */ /* 0x000e620000000a00 */
[----:B------:R-:W-:Y:S01]  /*0c80*/  UIADD3 UR4, UPT, UPT, UR4, 0x4, URZ ;  /* 0x0000000404047890 */ /* 0x000fe2000fffe0ff */
[----:B-1----:R-:W-:-:S07]  /*0c90*/  @P0 DADD R14, R18, R14 ;  /* 0x00000000120e0229 */ /* 0x002fce000000000e */
[----:B------:R1:W-:Y:S04]  /*0ca0*/  @P0 STS.64 [R25], R14 ;  /* 0x0000000e19000388 */ /* 0x0003e80000000a00 */
.L_x_130:
[----:B------:R-:W-:Y:S05]  /*0cb0*/  BRA.U !UP1, `(.L_x_127) ;  /* 0x0000000109b07547 */ /* 0x000fea000b800000 */
[----:B------:R-:W-:Y:S02]  /*0cc0*/  UISETP.NE.AND UP0, UPT, UR6, 0x1, UPT ;  /* 0x000000010600788c */ /* 0x000fe4000bf05270 */
[----:B------:R-:W-:-:S04]  /*0cd0*/  ULOP3.LUT UR5, UR5, 0x1, URZ, 0xc0, !UPT ;  /* 0x0000000105057892 */ /* 0x000fc8000f8ec0ff */
[----:B------:R-:W-:-:S03]  /*0ce0*/  UISETP.NE.U32.AND UP1, UPT, UR5, 0x1, UPT ;  /* 0x000000010500788c */ /* 0x000fc6000bf25070 */
[----:B------:R-:W-:Y:S08]  /*0cf0*/  BRA.U !UP0, `(.L_x_131) ;  /* 0x0000000108647547 */ /* 0x000ff0000b800000 */
[----:B------:R-:W2:Y:S01]  /*0d00*/  LDC.64 R6, c[0x0][0x380] ;  /* 0x0000e000ff067b82 */ /* 0x000ea20000000a00 */
[----:B------:R-:W-:Y:S01]  /*0d10*/  IMAD R19, R10, UR4, R4 ;  /* 0x000000040a137c24 */ /* 0x000fe2000f8e0204 */
[----:B------:R-:W3:Y:S01]  /*0d20*/  LDS.64 R16, [R2] ;  /* 0x0000000002107984 */ /* 0x000ee20000000a00 */
[----:B------:R-:W-:-:S05]  /*0d30*/  IMAD R21, R11, UR4, R5 ;  /* 0x000000040b157c24 */ /* 0x000fca000f8e0205 */
[----:B------:R-:W5:Y:S01]  /*0d40*/  LDC.64 R8, c[0x0][0x388] ;  /* 0x0000e200ff087b82 */ /* 0x000f620000000a00 */
[----:B--2---:R-:W-:-:S05]  /*0d50*/  IMAD.WIDE R18, R19, 0x8, R6 ;  /* 0x0000000813127825 */ /* 0x004fca00078e0206 */
[----:B-1--4-:R-:W3:Y:S01]  /*0d60*/  LDG.E.64.CONSTANT R14, desc[UR8][R18.64] ;  /* 0x00000008120e7981 */ /* 0x012ee2000c1e9b00 */
[----:B-----5:R-:W-:-:S05]  /*0d70*/  IMAD.WIDE R20, R21, 0x8, R8 ;  /* 0x0000000815147825 */ /* 0x020fca00078e0208 */
[----:B------:R-:W3:Y:S01]  /*0d80*/  LDG.E.64.CONSTANT R12, desc[UR8][R20.64] ;  /* 0x00000008140c7981 */ /* 0x000ee2000c1e9b00 */
[----:B------:R-:W-:-:S04]  /*0d90*/  IMAD.WIDE R8, R10, 0x8, R18 ;  /* 0x000000080a087825 */ /* 0x000fc800078e0212 */
[----:B------:R-:W-:Y:S02]  /*0da0*/  IMAD.WIDE R6, R11, 0x8, R20 ;  /* 0x000000080b067825 */ /* 0x000fe400078e0214 */
[----:B------:R-:W2:Y:S04]  /*0db0*/  LDG.E.64.CONSTANT R8, desc[UR8][R8.64] ;  /* 0x0000000808087981 */ /* 0x000ea8000c1e9b00 */
[----:B------:R-:W2:Y:S01]  /*0dc0*/  LDG.E.64.CONSTANT R6, desc[UR8][R6.64] ;  /* 0x0000000806067981 */ /* 0x000ea2000c1e9b00 */
[----:B------:R-:W-:Y:S01]  /*0dd0*/  UIADD3 UR4, UPT, UPT, UR4, 0x2, URZ ;  /* 0x0000000204047890 */ /* 0x000fe2000fffe0ff */
[----:B---3--:R-:W-:-:S07]  /*0de0*/  DFMA R14, R14, R12, R16 ;  /* 0x0000000c0e0e722b */ /* 0x008fce0000000010 */
[----:B------:R-:W-:Y:S04]  /*0df0*/  STS.64 [R2], R14 ;  /* 0x0000000e02007388 */ /* 0x000fe80000000a00 */
[----:B------:R-:W1:Y:S02]  /*0e00*/  @P0 LDS.64 R16, [R25] ;  /* 0x0000000019100984 */ /* 0x000e640000000a00 */
[----:B-1----:R-:W-:-:S07]  /*0e10*/  @P0 DADD R16, R12, R16 ;  /* 0x000000000c100229 */ /* 0x002fce0000000010 */
[----:B------:R-:W-:Y:S04]  /*0e20*/  @P0 STS.64 [R25], R16 ;  /* 0x0000001019000388 */ /* 0x000fe80000000a00 */
[----:B------:R-:W2:Y:S02]  /*0e30*/  @P0 LDS.64 R14, [R2] ;  /* 0x00000000020e0984 */ /* 0x000ea40000000a00 */
[----:B--2---:R-:W-:-:S07]  /*0e40*/  DFMA R12, R8, R6, R14 ;  /* 0x00000006080c722b */ /* 0x004fce000000000e */
[----:B------:R-:W-:Y:S04]  /*0e50*/  STS.64 [R2], R12 ;  /* 0x0000000c02007388 */ /* 0x000fe80000000a00 */
[----:B------:R-:W1:Y:S02]  /*0e60*/  @P0 LDS.64 R8, [R25] ;  /* 0x0000000019080984 */ /* 0x000e640000000a00 */
[----:B-1----:R-:W-:-:S07]  /*0e70*/  @P0 DADD R8, R6, R8 ;  /* 0x0000000006080229 */ /* 0x002fce0000000008 */
[----:B------:R2:W-:Y:S04]  /*0e80*/  @P0 STS.64 [R25], R8 ;  /* 0x0000000819000388 */ /* 0x0005e80000000a00 */
.L_x_131:
[----:B------:R-:W-:Y:S05]  /*0e90*/  BRA.U UP1, `(.L_x_127) ;  /* 0x0000000101387547 */ /* 0x000fea000b800000 */
[----:B------:R-:W3:Y:S01]  /*0ea0*/  LDC.64 R6, c[0x0][0x380] ;  /* 0x0000e000ff067b82 */ /* 0x000ee20000000a00 */
[----:B------:R-:W-:Y:S02]  /*0eb0*/  IMAD R13, R10, UR4, R4 ;  /* 0x000000040a0d7c24 */ /* 0x000fe4000f8e0204 */
[----:B-1--4-:R-:W-:-:S05]  /*0ec0*/  IMAD R15, R11, UR4, R5 ;  /* 0x000000040b0f7c24 */ /* 0x012fca000f8e0205 */
[----:B--2---:R-:W1:Y:S01]  /*0ed0*/  LDC.64 R8, c[0x0][0x388] ;  /* 0x0000e200ff087b82 */ /* 0x004e620000000a00 */
[----:B---3--:R-:W-:Y:S02]  /*0ee0*/  IMAD.WIDE R6, R13, 0x8, R6 ;  /* 0x000000080d067825 */ /* 0x008fe400078e0206 */
[----:B------:R-:W2:Y:S04]  /*0ef0*/  LDS.64 R12, [R2] ;  /* 0x00000000020c7984 */ /* 0x000ea80000000a00 */
[----:B------:R-:W2:Y:S01]  /*0f00*/  LDG.E.64.CONSTANT R6, desc[UR8][R6.64] ;  /* 0x0000000806067981 */ /* 0x000ea2000c1e9b00 */
[----:B-1----:R-:W-:-:S06]  /*0f10*/  IMAD.WIDE R8, R15, 0x8, R8 ;  /* 0x000000080f087825 */ /* 0x002fcc00078e0208 */
[----:B------:R-:W2:Y:S02]  /*0f20*/  LDG.E.64.CONSTANT R8, desc[UR8][R8.64] ;  /* 0x0000000808087981 */ /* 0x000ea4000c1e9b00 */
[----:B--2---:R-:W-:-:S07]  /*0f30*/  DFMA R12, R6, R8, R12 ;  /* 0x00000008060c722b */ /* 0x004fce000000000c */
[----:B------:R-:W-:Y:S04]  /*0f40*/  STS.64 [R2], R12 ;  /* 0x0000000c02007388 */ /* 0x000fe80000000a00 */
[----:B------:R-:W1:Y:S02]  /*0f50*/  @P0 LDS.64 R14, [R25] ;  /* 0x00000000190e0984 */ /* 0x000e640000000a00 */
[----:B-1----:R-:W-:-:S07]  /*0f60*/  @P0 DADD R14, R8, R14 ;  /* 0x00000000080e0229 */ /* 0x002fce000000000e */
[----:B------:R3:W-:Y:S04]  /*0f70*/  @P0 STS.64 [R25], R14 ;  /* 0x0000000e19000388 */ /* 0x0007e80000000a00 */
.L_x_127:
[----:B------:R-:W2:Y:S01]  /*0f80*/  LDCU UR4, c[0x0][0x3a8] ;  /* 0x00007500ff0477ac */ /* 0x000ea20008000800 */
[----:B------:R-:W-:Y:S01]  /*0f90*/  BAR.SYNC.DEFER_BLOCKING 0x0 ;  /* 0x0000000000007b1d */ /* 0x000fe20000010000 */
[----:B------:R-:W-:Y:S01]  /*0fa0*/  IMAD.MOV.U32 R6, RZ, RZ, 0x1 ;  /* 0x00000001ff067424 */ /* 0x000fe200078e00ff */
[----:B------:R-:W-:-:S04]  /*0fb0*/  ISETP.GE.AND P1, PT, R0, R11, PT ;  /* 0x0000000b0000720c */ /* 0x000fc80003f26270 */
[----:B------:R-:W-:Y:S01]  /*0fc0*/  BSSY.RECONVERGENT B0, `(.L_x_132) ;  /* 0x0000017000007945 */ /* 0x000fe20003800200 */
[----:B--2---:R-:W2:Y:S01]  /*0fd0*/  I2F.F64 R8, UR4 ;  /* 0x0000000400087d12 */ /* 0x004ea20008201c00 */
[----:B------:R-:W5:Y:S01]  /*0fe0*/  LDCU.64 UR4, c[0x0][0x3b0] ;  /* 0x00007600ff0477ac */ /* 0x000f620008000a00 */
[----:B------:R-:W5:Y:S06]  /*0ff0*/  LDS.64 R12, [R2] ;  /* 0x00000000020c7984 */ /* 0x000f6c0000000a00 */
[----:B--2---:R-:W1:Y:S02]  /*1000*/  MUFU.RCP64H R7, R9 ;  /* 0x0000000900077308 */ /* 0x004e640000001800 */
[----:B-1-34-:R-:W-:-:S08]  /*1010*/  DFMA R14, -R8, R6, 1 ;  /* 0x3ff00000080e742b */ /* 0x01afd00000000106 */
[----:B------:R-:W-:Y:S02]  /*1020*/  DFMA R14, R14, R14, R14 ;  /* 0x0000000e0e0e722b */ /* 0x000fe4000000000e */
[----:B-----5:R-:W-:-:S06]  /*1030*/  DMUL R12, R12, UR4 ;  /* 0x000000040c0c7c28 */ /* 0x020fcc0008000000 */
[----:B------:R-:W-:-:S08]  /*1040*/  DFMA R14, R6, R14, R6 ;  /* 0x0000000e060e722b */ /* 0x000fd00000000006 */
[----:B------:R-:W-:Y:S01]  /*1050*/  DFMA R6, -R8, R14, 1 ;  /* 0x3ff000000806742b */ /* 0x000fe2000000010e */
[----:B------:R-:W-:-:S07]  /*1060*/  FSETP.GEU.AND P2, PT, |R13|, 6.5827683646048100446e-37, PT ;  /* 0x036000000d00780b */ /* 0x000fce0003f4e200 */
[----:B------:R-:W-:-:S08]  /*1070*/  DFMA R6, R14, R6, R14 ;  /* 0x000000060e06722b */ /* 0x000fd0000000000e */
[----:B------:R-:W-:-:S08]  /*1080*/  DMUL R14, R12, R6 ;  /* 0x000000060c0e7228 */ /* 0x000fd00000000000 */
[----:B------:R-:W-:-:S08]  /*1090*/  DFMA R16, -R8, R14, R12 ;  /* 0x0000000e0810722b */ /* 0x000fd0000000010c */
[----:B------:R-:W-:-:S10]  /*10a0*/  DFMA R6, R6, R16, R14 ;  /* 0x000000100606722b */ /* 0x000fd4000000000e */
[----:B0-----:R-:W-:-:S05]  /*10b0*/  FFMA R2, RZ, R9, R7 ;  /* 0x00000009ff027223 */ /* 0x001fca0000000007 */
[----:B------:R-:W-:-:S13]  /*10c0*/  FSETP.GT.AND P0, PT, |R2|, 1.469367938527859385e-39, PT ;  /* 0x001000000200780b */ /* 0x000fda0003f04200 */
[----:B------:R-:W-:Y:S05]  /*10d0*/  @P0 BRA P2, `(.L_x_133) ;  /* 0x0000000000140947 */ /* 0x000fea0001000000 */
[----:B------:R-:W-:Y:S01]  /*10e0*/  MOV R10, R8 ;  /* 0x00000008000a7202 */ /* 0x000fe20000000f00 */
[----:B------:R-:W-:Y:S01]  /*10f0*/  IMAD.MOV.U32 R11, RZ, RZ, R9 ;  /* 0x000000ffff0b7224 */ /* 0x000fe200078e0009 */
[----:B------:R-:W-:-:S07]  /*1100*/  MOV R24, 0x1120 ;  /* 0x0000112000187802 */ /* 0x000fce0000000f00 */
[----:B------:R-:W-:Y:S05]  /*1110*/  CALL.REL.NOINC `($__internal_3_$__cuda_sm20_div_rn_f64_full) ;  /* 0x0000000000a87944 */ /* 0x000fea0003c00000 */
[----:B------:R-:W-:-:S07]  /*1120*/  IMAD.MOV.U32 R6, RZ, RZ, R2 ;  /* 0x000000ffff067224 */ /* 0x000fce00078e0002 */
.L_x_133:
[----:B------:R-:W-:Y:S05]  /*1130*/  BSYNC.RECONVERGENT B0 ;  /* 0x0000000000007941 */ /* 0x000fea0003800200 */
.L_x_132:
[----:B------:R-:W0:Y:S01]  /*1140*/  LDC.64 R10, c[0x0][0x390] ;  /* 0x0000e400ff0a7b82 */ /* 0x000e220000000a00 */
[----:B------:R-:W1:Y:S02]  /*1150*/  LDCU UR4, c[0x0][0x3a4] ;  /* 0x00007480ff0477ac */ /* 0x000e640008000800 */
[----:B-1----:R-:W-:-:S04]  /*1160*/  IMAD R5, R4, UR4, R5 ;  /* 0x0000000404057c24 */ /* 0x002fc8000f8e0205 */
[----:B0-----:R-:W-:-:S05]  /*1170*/  IMAD.WIDE R4, R5, 0x8, R10 ;  /* 0x0000000805047825 */ /* 0x001fca00078e020a */
[----:B------:R-:W2:Y:S02]  /*1180*/  LDG.E.64 R10, desc[UR8][R4.64] ;  /* 0x00000008040a7981 */ /* 0x000ea4000c1e1b00 */
[----:B--2---:R-:W-:-:S07]  /*1190*/  DADD R10, R10, -R6 ;  /* 0x000000000a0a7229 */ /* 0x004fce0000000806 */
[----:B------:R0:W-:Y:S01]  /*11a0*/  STG.E.64 desc[UR8][R4.64], R10 ;  /* 0x0000000a04007986 */ /* 0x0001e2000c101b08 */
[----:B------:R-:W-:Y:S05]  /*11b0*/  @P1 EXIT ;  /* 0x000000000000194d */ /* 0x000fea0003800000 */
[----:B0-----:R-:W0:Y:S01]  /*11c0*/  MUFU.RCP64H R5, R9 ;  /* 0x0000000900057308 */ /* 0x001e220000001800 */
        /* <DEDUP_REMOVED lines=22> */
[----:B------:R-:W-:Y:S05]  /*1330*/  CALL.REL.NOINC `($__internal_3_$__cuda_sm20_div_rn_f64_full) ;  /* 0x0000000000207944 */ /* 0x000fea0003c00000 */
[----:B------:R-:W-:-:S07]  /*1340*/  IMAD.MOV.U32 R3, RZ, RZ, R7 ;  /* 0x000000ffff037224 */ /* 0x000fce00078e0007 */
.L_x_135:
[----:B------:R-:W-:Y:S05]  /*1350*/  BSYNC.RECONVERGENT B0 ;  /* 0x0000000000007941 */ /* 0x000fea0003800200 */
.L_x_134:
[----:B------:R-:W0:Y:S02]  /*1360*/  LDC.64 R4, c[0x0][0x398] ;  /* 0x0000e600ff047b82 */ /* 0x000e240000000a00 */
[----:B0-----:R-:W-:-:S05]  /*1370*/  IMAD.WIDE.U32 R4, R0, 0x8, R4 ;  /* 0x0000000800047825 */ /* 0x001fca00078e0004 */
[----:B------:R-:W2:Y:S02]  /*1380*/  LDG.E.64 R6, desc[UR8][R4.64] ;  /* 0x0000000804067981 */ /* 0x000ea4000c1e1b00 */
[----:B--2---:R-:W-:-:S07]  /*1390*/  DADD R6, R6, -R2 ;  /* 0x0000000006067229 */ /* 0x004fce0000000802 */
[----:B------:R-:W-:Y:S01]  /*13a0*/  STG.E.64 desc[UR8][R4.64], R6 ;  /* 0x0000000604007986 */ /* 0x000fe2000c101b08 */
[----:B------:R-:W-:Y:S05]  /*13b0*/  EXIT ;  /* 0x000000000000794d */ /* 0x000fea0003800000 */
        .weak           $__internal_3_$__cuda_sm20_div_rn_f64_full
        .type           $__internal_3_$__cuda_sm20_div_rn_f64_full,@function
        .size           $__internal_3_$__cuda_sm20_div_rn_f64_full,(.L_x_145 - $__internal_3_$__cuda_sm20_div_rn_f64_full)
$__internal_3_$__cuda_sm20_div_rn_f64_full:
[C---:B------:R-:W-:Y:S01]  /*13c0*/  FSETP.GEU.AND P0, PT, |R11|.reuse, 1.469367938527859385e-39, PT ;  /* 0x001000000b00780b */ /* 0x040fe20003f0e200 */
[----:B------:R-:W-:Y:S01]  /*13d0*/  IMAD.MOV.U32 R16, RZ, RZ, 0x1 ;  /* 0x00000001ff107424 */ /* 0x000fe200078e00ff */
[----:B------:R-:W-:Y:S01]  /*13e0*/  LOP3.LUT R6, R11, 0x800fffff, RZ, 0xc0, !PT ;  /* 0x800fffff0b067812 */ /* 0x000fe200078ec0ff */
[----:B------:R-:W-:Y:S01]  /*13f0*/  IMAD.MOV.U32 R2, RZ, RZ, 0x1ca00000 ;  /* 0x1ca00000ff027424 */ /* 0x000fe200078e00ff */
[C---:B------:R-:W-:Y:S01]  /*1400*/  FSETP.GEU.AND P3, PT, |R13|.reuse, 1.469367938527859385e-39, PT ;  /* 0x001000000d00780b */ /* 0x040fe20003f6e200 */
[----:B------:R-:W-:Y:S01]  /*1410*/  BSSY.RECONVERGENT B1, `(.L_x_136) ;  /* 0x0000052000017945 */ /* 0x000fe20003800200 */
[----:B------:R-:W-:Y:S02]  /*1420*/  LOP3.LUT R7, R6, 0x3ff00000, RZ, 0xfc, !PT ;  /* 0x3ff0000006077812 */ /* 0x000fe400078efcff */
[----:B------:R-:W-:Y:S02]  /*1430*/  MOV R6, R10 ;  /* 0x0000000a00067202 */ /* 0x000fe40000000f00 */
[----:B------:R-:W-:-:S02]  /*1440*/  LOP3.LUT R22, R13, 0x7ff00000, RZ, 0xc0, !PT ;  /* 0x7ff000000d167812 */ /* 0x000fc400078ec0ff */
[C---:B------:R-:W-:Y:S01]  /*1450*/  LOP3.LUT R23, R11.reuse, 0x7ff00000, RZ, 0xc0, !PT ;  /* 0x7ff000000b177812 */ /* 0x040fe200078ec0ff */
[----:B------:R-:W-:Y:S01]  /*1460*/  @!P0 DMUL R6, R10, 8.98846567431157953865e+307 ;  /* 0x7fe000000a068828 */ /* 0x000fe20000000000 */
[----:B------:R-:W-:Y:S02]  /*1470*/  MOV R25, R22 ;  /* 0x0000001600197202 */ /* 0x000fe40000000f00 */
[C---:B------:R-:W-:Y:S02]  /*1480*/  ISETP.GE.U32.AND P2, PT, R22.reuse, R23, PT ;  /* 0x000000171600720c */ /* 0x040fe40003f46070 */
        /* <DEDUP_REMOVED lines=26> */
[----:B------:R-:W-:-:S04]  /*1630*/  LOP3.LUT R13, R11, 0x7ff00000, RZ, 0xc0, !PT ;  /* 0x7ff000000b0d7812 */ /* 0x000fc800078ec0ff */
[CC--:B------:R-:W-:Y:S02]  /*1640*/  VIADDMNMX R12, R22.reuse, -R13.reuse, 0xb9600000, !PT ;  /* 0xb9600000160c7446 */ /* 0x0c0fe4000780090d */
[----:B------:R-:W-:Y:S02]  /*1650*/  ISETP.GE.U32.AND P0, PT, R22, R13, PT ;  /* 0x0000000d1600720c */ /* 0x000fe40003f06070 */
[----:B------:R-:W-:Y:S02]  /*1660*/  VIMNMX R12, PT, PT, R12, 0x46a00000, PT ;  /* 0x46a000000c0c7848 */ /* 0x000fe40003fe0100 */
[----:B------:R-:W-:-:S05]  /*1670*/  SEL R13, R2, 0x63400000, !P0 ;  /* 0x63400000020d7807 */ /* 0x000fca0004000000 */
[----:B------:R-:W-:Y:S02]  /*1680*/  IMAD.IADD R2, R12, 0x1, -R13 ;  /* 0x000000010c027824 */ /* 0x000fe400078e0a0d */
[----:B------:R-:W-:-:S03]  /*1690*/  IMAD.MOV.U32 R12, RZ, RZ, RZ ;  /* 0x000000ffff0c7224 */ /* 0x000fc600078e00ff */
        /* <DEDUP_REMOVED lines=11> */
[----:B------:R-:W-:Y:S01]  /*1750*/  MOV R6, RZ ;  /* 0x000000ff00067202 */ /* 0x000fe20000000f00 */
[----:B------:R-:W-:-:S05]  /*1760*/  DMUL.RP R12, R20, R12 ;  /* 0x0000000c140c7228 */ /* 0x000fca0000008000 */
[----:B------:R-:W-:-:S05]  /*1770*/  DFMA R6, R16, -R6, R20 ;  /* 0x800000061006722b */ /* 0x000fca0000000014 */
[----:B------:R-:W-:Y:S02]  /*1780*/  LOP3.LUT R11, R13, R11, RZ, 0x3c, !PT ;  /* 0x0000000b0d0b7212 */ /* 0x000fe400078e3cff */
[----:B------:R-:W-:-:S04]  /*1790*/  IADD3 R6, PT, PT, -R2, -0x43300000, RZ ;  /* 0xbcd0000002067810 */ /* 0x000fc80007ffe1ff */
[----:B------:R-:W-:-:S04]  /*17a0*/  FSETP.NEU.AND P0, PT, |R7|, R6, PT ;  /* 0x000000060700720b */ /* 0x000fc80003f0d200 */
[----:B------:R-:W-:Y:S02]  /*17b0*/  FSEL R16, R12, R16, !P0 ;  /* 0x000000100c107208 */ /* 0x000fe40004000000 */
[----:B------:R-:W-:Y:S01]  /*17c0*/  FSEL R17, R11, R17, !P0 ;  /* 0x000000110b117208 */ /* 0x000fe20004000000 */
[----:B------:R-:W-:Y:S06]  /*17d0*/  BRA `(.L_x_138) ;  /* 0x0000000000547947 */ /* 0x000fec0003800000 */
.L_x_137:
        /* <DEDUP_REMOVED lines=16> */
.L_x_140:
[----:B------:R-:W-:Y:S02]  /*18e0*/  LOP3.LUT R17, R11, 0x80000, RZ, 0xfc, !PT ;  /* 0x000800000b117812 */ /* 0x000fe400078efcff */
[----:B------:R-:W-:Y:S01]  /*18f0*/  MOV R16, R10 ;  /* 0x0000000a00107202 */ /* 0x000fe20000000f00 */
[----:B------:R-:W-:Y:S06]  /*1900*/  BRA `(.L_x_138) ;  /* 0x0000000000087947 */ /* 0x000fec0003800000 */
.L_x_139:
[----:B------:R-:W-:Y:S01]  /*1910*/  LOP3.LUT R17, R13, 0x80000, RZ, 0xfc, !PT ;  /* 0x000800000d117812 */ /* 0x000fe200078efcff */
[----:B------:R-:W-:-:S07]  /*1920*/  IMAD.MOV.U32 R16, RZ, RZ, R12 ;  /* 0x000000ffff107224 */ /* 0x000fce00078e000c */
.L_x_138:
[----:B------:R-:W-:Y:S05]  /*1930*/  BSYNC.RECONVERGENT B1 ;  /* 0x0000000000017941 */ /* 0x000fea0003800200 */
.L_x_136:
[----:B------:R-:W-:Y:S01]  /*1940*/  HFMA2 R25, -RZ, RZ, 0, 0 ;  /* 0x00000000ff197431 */ /* 0x000fe200000001ff */
[----:B------:R-:W-:Y:S01]  /*1950*/  MOV R2, R16 ;  /* 0x0000001000027202 */ /* 0x000fe20000000f00 */
[----:B------:R-:W-:Y:S02]  /*1960*/  IMAD.MOV.U32 R7, RZ, RZ, R17 ;  /* 0x000000ffff077224 */ /* 0x000fe400078e0011 */
[----:B------:R-:W-:Y:S05]  /*1970*/  RET.REL.NODEC R24 `(_Z34update_input_hidden_weights_kernelPKdS0_PdS1_iiid) ;  /* 0xffffffe418a07950 */ /* 0x000fea0003c3ffff */
.L_x_141:
        /* <DEDUP_REMOVED lines=16> */
.L_x_145:


//--------------------- .nv.shared._Z46update_input_hidden_weights_kernel_vectorized4PKdS0_PdS1_iiid --------------------------
	.section	.nv.shared._Z46update_input_hidden_weights_kernel_vectorized4PKdS0_PdS1_iiid,"aw",@nobits
	.sectionflags	@""
	.align	16
	.zero		1024


//--------------------- .nv.shared.reserved.0     --------------------------
	.section	.nv.shared.reserved.0,"aw",@nobits
	.weak		__nv_reservedSMEM_offset_0_alias
	.size		__nv_reservedSMEM_offset_0_alias, 0, 64
	.other		__nv_reservedSMEM_offset_0_alias,@"STO_CUDA_RESERVED_SHARED STV_DEFAULT"
__nv_reservedSMEM_offset_0_alias:
	.zero		0
	.zero		64


//--------------------- .nv.shared._Z46update_input_hidden_weights_kernel_vectorized2PKdS0_PdS1_iiid --------------------------
	.section	.nv.shared._Z46update_input_hidden_weights_kernel_vectorized2PKdS0_PdS1_iiid,"aw",@nobits
	.sectionflags	@""
	.align	16
	.zero		1024


//--------------------- .nv.shared._Z43update_input_hidden_weights_kernel_advancedPKdS0_PdS1_iiid --------------------------
	.section	.nv.shared._Z43update_input_hidden_weights_kernel_advancedPKdS0_PdS1_iiid,"aw",@nobits
	.sectionflags	@""
	.align	16
	.zero		1024


//--------------------- .nv.shared._Z34update_input_hidden_weights_kernelPKdS0_PdS1_iiid --------------------------
	.section	.nv.shared._Z34update_input_hidden_weights_kernelPKdS0_PdS1_iiid,"aw",@nobits
	.sectionflags	@""
	.align	16
	.zero		1024


//--------------------- .nv.constant0._Z46update_input_hidden_weights_kernel_vectorized4PKdS0_PdS1_iiid --------------------------
	.section	.nv.constant0._Z46update_input_hidden_weights_kernel_vectorized4PKdS0_PdS1_iiid,"a",@progbits
	.sectionflags	@""
	.align	4
.nv.constant0._Z46update_input_hidden_weights_kernel_vectorized4PKdS0_PdS1_iiid:
	.zero		952


//--------------------- .nv.constant0._Z46update_input_hidden_weights_kernel_vectorized2PKdS0_PdS1_iiid --------------------------
	.section	.nv.constant0._Z46update_input_hidden_weights_kernel_vectorized2PKdS0_PdS1_iiid,"a",@progbits
	.sectionflags	@""
	.align	4
.nv.constant0._Z46update_input_hidden_weights_kernel_vectorized2PKdS0_PdS1_iiid:
	.zero		952


//--------------------- .nv.constant0._Z43update_input_hidden_weights_kernel_advancedPKdS0_PdS1_iiid --------------------------
	.section	.nv.constant0._Z43update_input_hidden_weights_kernel_advancedPKdS0_PdS1_iiid,"a",@progbits
	.sectionflags	@""
	.align	4
.nv.constant0._Z43update_input_hidden_weights_kernel_advancedPKdS0_PdS1_iiid:
	.zero		952


//--------------------- .nv.constant0._Z34update_input_hidden_weights_kernelPKdS0_PdS1_iiid --------------------------
	.section	.nv.constant0._Z34update_input_hidden_weights_kernelPKdS0_PdS1_iiid,"a",@progbits
	.sectionflags	@""
	.align	4
.nv.constant0._Z34update_input_hidden_weights_kernelPKdS0_PdS1_iiid:
	.zero		952


//--------------------- SYMBOLS --------------------------

	.type		.nv.reservedSmem.offset0,@object
	.size		.nv.reservedSmem.offset0,0x4
	.type		.nv.reservedSmem.cap,@object
	.size		.nv.reservedSmem.cap,0x4
